	.target	sm_90a

	.elftype	@"ET_EXEC"


//--------------------- .note.nv.tkinfo           --------------------------
	.section	.note.nv.tkinfo,"",@"SHT_NOTE"
	.sectionflags	@"SHF_NOTE_NV_TKINFO"
	.tkinfo
        /*0018*/ 	.word	0x00000002
        /*0030*/ 	.string	""
        /*0030*/ 	.string	"ptxas"
        /*0030*/ 	.string	"Cuda compilation tools, release 13.0, V13.0.88"
        /*0030*/ 	.string	"Build cuda_13.0.r13.0/compiler.36424714_0"
        /*0030*/ 	.string	"-v  -suppress-debug-info  -lineinfo  -arch sm_90a "



//--------------------- .note.nv.cuinfo           --------------------------
	.section	.note.nv.cuinfo,"",@"SHT_NOTE"
	.sectionflags	@"SHF_NOTE_NV_CUINFO"
        /*0018*/ 	.short	0x0002
        /*001a*/ 	.short	0x005a
        /*001c*/ 	.short	0x0082
	.zero		2


//--------------------- .nv.info                  --------------------------
	.section	.nv.info,"",@"SHT_CUDA_INFO"
	.align	4


	//----- nvinfo : EIATTR_REGCOUNT
	.align		4
        /*0000*/ 	.byte	0x04, 0x2f
        /*0002*/ 	.short	(.L_1 - .L_0)
	.align		4
.L_0:
        /*0004*/ 	.word	index@(matmul_kernel)
        /*0008*/ 	.word	0x00000065


	//----- nvinfo : EIATTR_FRAME_SIZE
	.align		4
.L_1:
        /*000c*/ 	.byte	0x04, 0x11
        /*000e*/ 	.short	(.L_3 - .L_2)
	.align		4
.L_2:
        /*0010*/ 	.word	index@(matmul_kernel)
        /*0014*/ 	.word	0x00000000


	//----- nvinfo : EIATTR_MIN_STACK_SIZE
	.align		4
.L_3:
        /*0018*/ 	.byte	0x04, 0x12
        /*001a*/ 	.short	(.L_5 - .L_4)
	.align		4
.L_4:
        /*001c*/ 	.word	index@(matmul_kernel)
        /*0020*/ 	.word	0x00000000
.L_5:


//--------------------- .nv.compat                --------------------------
	.section	.nv.compat,"",@"SHT_CUDA_COMPAT_INFO"
	.align	4
        /*0000*/ 	.byte	0x02, 0x09, 0x01, 0x00, 0x02, 0x02, 0x02, 0x00, 0x02, 0x05, 0x05, 0x00, 0x03, 0x07, 0x01, 0x01
        /*0010*/ 	.byte	0x02, 0x03, 0x00, 0x00, 0x02, 0x06, 0x01, 0x00, 0x04, 0x0b, 0x08, 0x00, 0x00, 0x00, 0x00, 0x00
        /*0020*/ 	.byte	0x00, 0x00, 0x00, 0x00


//--------------------- .nv.info.matmul_kernel    --------------------------
	.section	.nv.info.matmul_kernel,"",@"SHT_CUDA_INFO"
	.sectionflags	@""
	.align	4


	//----- nvinfo : EIATTR_CUDA_API_VERSION
	.align		4
        /*0000*/ 	.byte	0x04, 0x37
        /*0002*/ 	.short	(.L_7 - .L_6)
.L_6:
        /*0004*/ 	.word	0x00000082


	//----- nvinfo : EIATTR_KPARAM_INFO
	.align		4
.L_7:
        /*0008*/ 	.byte	0x04, 0x17
        /*000a*/ 	.short	(.L_9 - .L_8)
.L_8:
        /*000c*/ 	.word	0x00000000
        /*0010*/ 	.short	0x000d
        /*0012*/ 	.short	0x0048
        /*0014*/ 	.byte	0x00, 0xf4, 0x21, 0x00


	//----- nvinfo : EIATTR_KPARAM_INFO
	.align		4
.L_9:
        /*0018*/ 	.byte	0x04, 0x17
        /*001a*/ 	.short	(.L_11 - .L_10)
.L_10:
        /*001c*/ 	.word	0x00000000
        /*0020*/ 	.short	0x000c
        /*0022*/ 	.short	0x0040
        /*0024*/ 	.byte	0x00, 0xf4, 0x21, 0x00


	//----- nvinfo : EIATTR_KPARAM_INFO
	.align		4
.L_11:
        /*0028*/ 	.byte	0x04, 0x17
        /*002a*/ 	.short	(.L_13 - .L_12)
.L_12:
        /*002c*/ 	.word	0x00000000
        /*0030*/ 	.short	0x000b
        /*0032*/ 	.short	0x0038
        /*0034*/ 	.byte	0x00, 0xf0, 0x11, 0x00


	//----- nvinfo : EIATTR_KPARAM_INFO
	.align		4
.L_13:
        /*0038*/ 	.byte	0x04, 0x17
        /*003a*/ 	.short	(.L_15 - .L_14)
.L_14:
        /*003c*/ 	.word	0x00000000
        /*0040*/ 	.short	0x000a
        /*0042*/ 	.short	0x0034
        /*0044*/ 	.byte	0x00, 0xf0, 0x11, 0x00


	//----- nvinfo : EIATTR_KPARAM_INFO
	.align		4
.L_15:
        /*0048*/ 	.byte	0x04, 0x17
        /*004a*/ 	.short	(.L_17 - .L_16)
.L_16:
        /*004c*/ 	.word	0x00000000
        /*0050*/ 	.short	0x0009
        /*0052*/ 	.short	0x0030
        /*0054*/ 	.byte	0x00, 0xf0, 0x11, 0x00


	//----- nvinfo : EIATTR_KPARAM_INFO
	.align		4
.L_17:
        /*0058*/ 	.byte	0x04, 0x17
        /*005a*/ 	.short	(.L_19 - .L_18)
.L_18:
        /*005c*/ 	.word	0x00000000
        /*0060*/ 	.short	0x0008
        /*0062*/ 	.short	0x002c
        /*0064*/ 	.byte	0x00, 0xf0, 0x11, 0x00


	//----- nvinfo : EIATTR_KPARAM_INFO
	.align		4
.L_19:
        /*0068*/ 	.byte	0x04, 0x17
        /*006a*/ 	.short	(.L_21 - .L_20)
.L_20:
        /*006c*/ 	.word	0x00000000
        /*0070*/ 	.short	0x0007
        /*0072*/ 	.short	0x0028
        /*0074*/ 	.byte	0x00, 0xf0, 0x11, 0x00


	//----- nvinfo : EIATTR_KPARAM_INFO
	.align		4
.L_21:
        /*0078*/ 	.byte	0x04, 0x17
        /*007a*/ 	.short	(.L_23 - .L_22)
.L_22:
        /*007c*/ 	.word	0x00000000
        /*0080*/ 	.short	0x0006
        /*0082*/ 	.short	0x0024
        /*0084*/ 	.byte	0x00, 0xf0, 0x11, 0x00


	//----- nvinfo : EIATTR_KPARAM_INFO
	.align		4
.L_23:
        /*0088*/ 	.byte	0x04, 0x17
        /*008a*/ 	.short	(.L_25 - .L_24)
.L_24:
        /*008c*/ 	.word	0x00000000
        /*0090*/ 	.short	0x0005
        /*0092*/ 	.short	0x0020
        /*0094*/ 	.byte	0x00, 0xf0, 0x11, 0x00


	//----- nvinfo : EIATTR_KPARAM_INFO
	.align		4
.L_25:
        /*0098*/ 	.byte	0x04, 0x17
        /*009a*/ 	.short	(.L_27 - .L_26)
.L_26:
        /*009c*/ 	.word	0x00000000
        /*00a0*/ 	.short	0x0004
        /*00a2*/ 	.short	0x001c
        /*00a4*/ 	.byte	0x00, 0xf0, 0x11, 0x00


	//----- nvinfo : EIATTR_KPARAM_INFO
	.align		4
.L_27:
        /*00a8*/ 	.byte	0x04, 0x17
        /*00aa*/ 	.short	(.L_29 - .L_28)
.L_28:
        /*00ac*/ 	.word	0x00000000
        /*00b0*/ 	.short	0x0003
        /*00b2*/ 	.short	0x0018
        /*00b4*/ 	.byte	0x00, 0xf0, 0x11, 0x00


	//----- nvinfo : EIATTR_KPARAM_INFO
	.align		4
.L_29:
        /*00b8*/ 	.byte	0x04, 0x17
        /*00ba*/ 	.short	(.L_31 - .L_30)
.L_30:
        /*00bc*/ 	.word	0x00000000
        /*00c0*/ 	.short	0x0002
        /*00c2*/ 	.short	0x0010
        /*00c4*/ 	.byte	0x00, 0xf4, 0x21, 0x00


	//----- nvinfo : EIATTR_KPARAM_INFO
	.align		4
.L_31:
        /*00c8*/ 	.byte	0x04, 0x17
        /*00ca*/ 	.short	(.L_33 - .L_32)
.L_32:
        /*00cc*/ 	.word	0x00000000
        /*00d0*/ 	.short	0x0001
        /*00d2*/ 	.short	0x0008
        /*00d4*/ 	.byte	0x00, 0xf4, 0x21, 0x00


	//----- nvinfo : EIATTR_KPARAM_INFO
	.align		4
.L_33:
        /*00d8*/ 	.byte	0x04, 0x17
        /*00da*/ 	.short	(.L_35 - .L_34)
.L_34:
        /*00dc*/ 	.word	0x00000000
        /*00e0*/ 	.short	0x0000
        /*00e2*/ 	.short	0x0000
        /*00e4*/ 	.byte	0x00, 0xf4, 0x21, 0x00


	//----- nvinfo : EIATTR_SPARSE_MMA_MASK
	.align		4
.L_35:
        /*00e8*/ 	.byte	0x03, 0x50
        /*00ea*/ 	.short	0x0000


	//----- nvinfo : EIATTR_MAXREG_COUNT
	.align		4
        /*00ec*/ 	.byte	0x03, 0x1b
        /*00ee*/ 	.short	0x00ff


	//----- nvinfo : EIATTR_NUM_BARRIERS
	.align		4
        /*00f0*/ 	.byte	0x02, 0x4c
        /*00f2*/ 	.byte	0x01
	.zero		1


	//----- nvinfo : EIATTR_MERCURY_ISA_VERSION
	.align		4
        /*00f4*/ 	.byte	0x03, 0x5f
        /*00f6*/ 	.short	0x0101


	//----- nvinfo : EIATTR_EXIT_INSTR_OFFSETS
	.align		4
        /*00f8*/ 	.byte	0x04, 0x1c
        /*00fa*/ 	.short	(.L_37 - .L_36)


	//   ....[0]....
.L_36:
        /*00fc*/ 	.word	0x00002dc0


	//   ....[1]....
        /*0100*/ 	.word	0x00002de0


	//----- nvinfo : EIATTR_REQNTID
	.align		4
.L_37:
        /*0104*/ 	.byte	0x04, 0x10
        /*0106*/ 	.short	(.L_39 - .L_38)
.L_38:
        /*0108*/ 	.word	0x00000080
        /*010c*/ 	.word	0x00000001
        /*0110*/ 	.word	0x00000001


	//----- nvinfo : EIATTR_CBANK_PARAM_SIZE
	.align		4
.L_39:
        /*0114*/ 	.byte	0x03, 0x19
        /*0116*/ 	.short	0x0050


	//----- nvinfo : EIATTR_PARAM_CBANK
	.align		4
        /*0118*/ 	.byte	0x04, 0x0a
        /*011a*/ 	.short	(.L_41 - .L_40)
	.align		4
.L_40:
        /*011c*/ 	.word	index@(.nv.constant0.matmul_kernel)
        /*0120*/ 	.short	0x0210
        /*0122*/ 	.short	0x0050


	//----- nvinfo : EIATTR_SW_WAR
	.align		4
.L_41:
        /*0124*/ 	.byte	0x04, 0x36
        /*0126*/ 	.short	(.L_43 - .L_42)
.L_42:
        /*0128*/ 	.word	0x00000008
.L_43:


//--------------------- .nv.callgraph             --------------------------
	.section	.nv.callgraph,"",@"SHT_CUDA_CALLGRAPH"
	.align	4
	.sectionentsize	8
	.align		4
        /*0000*/ 	.word	0x00000000
	.align		4
        /*0004*/ 	.word	0xffffffff
	.align		4
        /*0008*/ 	.word	0x00000000
	.align		4
        /*000c*/ 	.word	0xfffffffe
	.align		4
        /*0010*/ 	.word	0x00000000
	.align		4
        /*0014*/ 	.word	0xfffffffd
	.align		4
        /*0018*/ 	.word	0x00000000
	.align		4
        /*001c*/ 	.word	0xfffffffc


//--------------------- .text.matmul_kernel       --------------------------
	.section	.text.matmul_kernel,"ax",@progbits
	.align	128
        .global         matmul_kernel
        .type           matmul_kernel,@function
        .size           matmul_kernel,(.L_x_4 - matmul_kernel)
        .other          matmul_kernel,@"STO_CUDA_ENTRY STV_DEFAULT"
matmul_kernel:
.text.matmul_kernel:
[----:B------:R-:W-:Y:S08]  /*0000*/  LDC R1, c[0x0][0x28] ;  /* 0x00000a00ff017b82 */ /* 0x000ff00000000800 */
[----:B------:R-:W0:Y:S01]  /*0010*/  LDC.64 R14, c[0x0][0x228] ;  /* 0x00008a00ff0e7b82 */ /* 0x000e220000000a00 */
[----:B------:R-:W1:Y:S01]  /*0020*/  S2R R5, SR_CTAID.X ;  /* 0x0000000000057919 */ /* 0x000e620000002500 */
[----:B------:R-:W-:Y:S01]  /*0030*/  UMOV UR4, 0x400 ;  /* 0x0000040000047882 */ /* 0x000fe20000000000 */
[----:B------:R-:W-:Y:S01]  /*0040*/  ULDC.64 UR6, c[0x0][0x208] ;  /* 0x0000820000067ab9 */ /* 0x000fe20000000a00 */
[----:B------:R-:W2:Y:S04]  /*0050*/  S2R R66, SR_TID.X ;  /* 0x0000000000427919 */ /* 0x000ea80000002100 */
[----:B------:R-:W3:Y:S08]  /*0060*/  LDC R75, c[0x0][0x230] ;  /* 0x00008c00ff4b7b82 */ /* 0x000ef00000000800 */
[----:B------:R-:W4:Y:S01]  /*0070*/  S2UR UR5, SR_CgaCtaId ;  /* 0x00000000000579c3 */ /* 0x000f220000008800 */
[----:B0-----:R-:W-:-:S05]  /*0080*/  VIADD R0, R15, 0x3f ;  /* 0x0000003f0f007836 */ /* 0x001fca0000000000 */
[----:B------:R-:W-:Y:S01]  /*0090*/  SHF.R.S32.HI R3, RZ, 0x1f, R0 ;  /* 0x0000001fff037819 */ /* 0x000fe20000011400 */
[----:B---3--:R-:W-:-:S03]  /*00a0*/  VIADD R75, R75, 0x1f ;  /* 0x0000001f4b4b7836 */ /* 0x008fc60000000000 */
[----:B------:R-:W-:Y:S02]  /*00b0*/  LEA.HI R3, R3, R0, RZ, 0x6 ;  /* 0x0000000003037211 */ /* 0x000fe400078f30ff */
[----:B-1----:R-:W-:Y:S02]  /*00c0*/  IABS R8, R5 ;  /* 0x0000000500087213 */ /* 0x002fe40000000000 */
[----:B------:R-:W-:Y:S02]  /*00d0*/  SHF.R.S32.HI R3, RZ, 0x6, R3 ;  /* 0x00000006ff037819 */ /* 0x000fe40000011403 */
[----:B--2---:R-:W-:Y:S01]  /*00e0*/  SHF.R.U32.HI R79, RZ, 0x4, R66 ;  /* 0x00000004ff4f7819 */ /* 0x004fe20000011642 */
[----:B----4-:R-:W-:Y:S02]  /*00f0*/  ULEA UR4, UR5, UR4, 0x18 ;  /* 0x0000000405047291 */ /* 0x010fe4000f8ec03f */
[----:B------:R-:W-:Y:S01]  /*0100*/  IMAD.SHL.U32 R4, R3, 0x8, RZ ;  /* 0x0000000803047824 */ /* 0x000fe200078e00ff */
[----:B------:R-:W-:Y:S01]  /*0110*/  SGXT.U32 R79, R79, 0x3 ;  /* 0x000000034f4f781a */ /* 0x000fe20000000000 */
[----:B------:R-:W-:-:S03]  /*0120*/  ULDC UR5, c[0x0][0x230] ;  /* 0x00008c0000057ab9 */ /* 0x000fc60000000800 */
[-C--:B------:R-:W-:Y:S02]  /*0130*/  IABS R7, R4.reuse ;  /* 0x0000000400077213 */ /* 0x080fe40000000000 */
[----:B------:R-:W-:Y:S02]  /*0140*/  IABS R10, R4 ;  /* 0x00000004000a7213 */ /* 0x000fe40000000000 */
[----:B------:R-:W0:Y:S08]  /*0150*/  I2F.RP R0, R7 ;  /* 0x0000000700007306 */ /* 0x000e300000209400 */
[----:B0-----:R-:W0:Y:S02]  /*0160*/  MUFU.RCP R0, R0 ;  /* 0x0000000000007308 */ /* 0x001e240000001000 */
[----:B0-----:R-:W-:-:S02]  /*0170*/  VIADD R2, R0, 0xffffffe ;  /* 0x0ffffffe00027836 */ /* 0x001fc40000000000 */
[----:B------:R-:W-:-:S04]  /*0180*/  IMAD.MOV R0, RZ, RZ, -R10 ;  /* 0x000000ffff007224 */ /* 0x000fc800078e0a0a */
[----:B------:R0:W1:Y:S02]  /*0190*/  F2I.FTZ.U32.TRUNC.NTZ R3, R2 ;  /* 0x0000000200037305 */ /* 0x000064000021f000 */
[----:B0-----:R-:W-:Y:S02]  /*01a0*/  IMAD.MOV.U32 R2, RZ, RZ, RZ ;  /* 0x000000ffff027224 */ /* 0x001fe400078e00ff */
[----:B-1----:R-:W-:-:S04]  /*01b0*/  IMAD.MOV R6, RZ, RZ, -R3 ;  /* 0x000000ffff067224 */ /* 0x002fc800078e0a03 */
[----:B------:R-:W-:Y:S02]  /*01c0*/  IMAD R9, R6, R7, RZ ;  /* 0x0000000706097224 */ /* 0x000fe400078e02ff */
[----:B------:R-:W-:Y:S02]  /*01d0*/  IMAD.MOV.U32 R6, RZ, RZ, R8 ;  /* 0x000000ffff067224 */ /* 0x000fe400078e0008 */
[----:B------:R-:W-:-:S06]  /*01e0*/  IMAD.HI.U32 R3, R3, R9, R2 ;  /* 0x0000000903037227 */ /* 0x000fcc00078e0002 */
[----:B------:R-:W-:-:S04]  /*01f0*/  IMAD.HI.U32 R3, R3, R6, RZ ;  /* 0x0000000603037227 */ /* 0x000fc800078e00ff */
[----:B------:R-:W-:-:S05]  /*0200*/  IMAD R0, R3, R0, R6 ;  /* 0x0000000003007224 */ /* 0x000fca00078e0206 */
[----:B------:R-:W-:-:S13]  /*0210*/  ISETP.GT.U32.AND P1, PT, R7, R0, PT ;  /* 0x000000000700720c */ /* 0x000fda0003f24070 */
[----:B------:R-:W-:Y:S02]  /*0220*/  @!P1 IMAD.IADD R0, R0, 0x1, -R7 ;  /* 0x0000000100009824 */ /* 0x000fe400078e0a07 */
[----:B------:R-:W-:Y:S01]  /*0230*/  @!P1 VIADD R3, R3, 0x1 ;  /* 0x0000000103039836 */ /* 0x000fe20000000000 */
[----:B------:R-:W-:Y:S02]  /*0240*/  ISETP.NE.AND P1, PT, R4, RZ, PT ;  /* 0x000000ff0400720c */ /* 0x000fe40003f25270 */
[----:B------:R-:W-:Y:S02]  /*0250*/  ISETP.GE.U32.AND P0, PT, R0, R7, PT ;  /* 0x000000070000720c */ /* 0x000fe40003f06070 */
[----:B------:R-:W-:-:S04]  /*0260*/  LOP3.LUT R0, R5, R4, RZ, 0x3c, !PT ;  /* 0x0000000405007212 */ /* 0x000fc800078e3cff */
[----:B------:R-:W-:Y:S01]  /*0270*/  ISETP.GE.AND P2, PT, R0, RZ, PT ;  /* 0x000000ff0000720c */ /* 0x000fe20003f46270 */
[----:B------:R-:W-:-:S06]  /*0280*/  VIADD R0, R14, 0xf ;  /* 0x0000000f0e007836 */ /* 0x000fcc0000000000 */
[----:B------:R-:W-:-:S04]  /*0290*/  @P0 VIADD R3, R3, 0x1 ;  /* 0x0000000103030836 */ /* 0x000fc80000000000 */
[----:B------:R-:W-:Y:S01]  /*02a0*/  IMAD.MOV.U32 R2, RZ, RZ, R3 ;  /* 0x000000ffff027224 */ /* 0x000fe200078e0003 */
[----:B------:R-:W-:-:S03]  /*02b0*/  SHF.R.S32.HI R3, RZ, 0x1f, R0 ;  /* 0x0000001fff037819 */ /* 0x000fc60000011400 */
[----:B------:R-:W-:Y:S01]  /*02c0*/  @!P2 IMAD.MOV R2, RZ, RZ, -R2 ;  /* 0x000000ffff02a224 */ /* 0x000fe200078e0a02 */
[----:B------:R-:W-:Y:S02]  /*02d0*/  @!P1 LOP3.LUT R2, RZ, R4, RZ, 0x33, !PT ;  /* 0x00000004ff029212 */ /* 0x000fe400078e33ff */
[----:B------:R-:W-:-:S03]  /*02e0*/  LEA.HI R3, R3, R0, RZ, 0x4 ;  /* 0x0000000003037211 */ /* 0x000fc600078f20ff */
[----:B------:R-:W-:Y:S02]  /*02f0*/  IMAD.SHL.U32 R8, R2, 0x8, RZ ;  /* 0x0000000802087824 */ /* 0x000fe400078e00ff */
[----:B------:R-:W-:-:S03]  /*0300*/  IMAD.MOV R2, RZ, RZ, -R2 ;  /* 0x000000ffff027224 */ /* 0x000fc600078e0a02 */
[----:B------:R-:W-:Y:S01]  /*0310*/  LEA.HI.SX32 R3, R3, -R8, 0x1c ;  /* 0x8000000803037211 */ /* 0x000fe200078fe2ff */
[----:B------:R-:W-:-:S03]  /*0320*/  IMAD R4, R4, R2, R5 ;  /* 0x0000000204047224 */ /* 0x000fc600078e0205 */
[----:B------:R-:W-:Y:S02]  /*0330*/  VIMNMX R11, R3, 0x8, PT ;  /* 0x00000008030b7848 */ /* 0x000fe40003fe0100 */
[----:B------:R-:W-:Y:S02]  /*0340*/  IABS R9, R4 ;  /* 0x0000000400097213 */ /* 0x000fe40000000000 */
[----:B------:R-:W-:-:S04]  /*0350*/  IABS R7, R11 ;  /* 0x0000000b00077213 */ /* 0x000fc80000000000 */
[----:B------:R-:W0:Y:S08]  /*0360*/  I2F.RP R0, R7 ;  /* 0x0000000700007306 */ /* 0x000e300000209400 */
[----:B0-----:R-:W0:Y:S02]  /*0370*/  MUFU.RCP R0, R0 ;  /* 0x0000000000007308 */ /* 0x001e240000001000 */
[----:B0-----:R-:W-:-:S06]  /*0380*/  VIADD R3, R0, 0xffffffe ;  /* 0x0ffffffe00037836 */ /* 0x001fcc0000000000 */
[----:B------:R-:W0:Y:S02]  /*0390*/  F2I.FTZ.U32.TRUNC.NTZ R3, R3 ;  /* 0x0000000300037305 */ /* 0x000e24000021f000 */
[----:B0-----:R-:W-:-:S04]  /*03a0*/  IMAD.MOV R6, RZ, RZ, -R3 ;  /* 0x000000ffff067224 */ /* 0x001fc800078e0a03 */
[----:B------:R-:W-:Y:S01]  /*03b0*/  IMAD.MOV.U32 R2, RZ, RZ, R6 ;  /* 0x000000ffff027224 */ /* 0x000fe200078e0006 */
[----:B------:R-:W-:-:S03]  /*03c0*/  IABS R6, R11 ;  /* 0x0000000b00067213 */ /* 0x000fc60000000000 */
[----:B------:R-:W-:Y:S02]  /*03d0*/  IMAD R5, R2, R7, RZ ;  /* 0x0000000702057224 */ /* 0x000fe400078e02ff */
[----:B------:R-:W-:Y:S02]  /*03e0*/  IMAD.MOV.U32 R2, RZ, RZ, RZ ;  /* 0x000000ffff027224 */ /* 0x000fe400078e00ff */
[----:B------:R-:W-:Y:S02]  /*03f0*/  IMAD.MOV R0, RZ, RZ, -R6 ;  /* 0x000000ffff007224 */ /* 0x000fe400078e0a06 */
[----:B------:R-:W-:Y:S01]  /*0400*/  IMAD.HI.U32 R2, R3, R5, R2 ;  /* 0x0000000503027227 */ /* 0x000fe200078e0002 */
[----:B------:R-:W-:Y:S02]  /*0410*/  LOP3.LUT R3, R66, 0xf, RZ, 0xc0, !PT ;  /* 0x0000000f42037812 */ /* 0x000fe400078ec0ff */
[----:B------:R-:W-:-:S03]  /*0420*/  LOP3.LUT R5, R79, 0x18, RZ, 0xfc, !PT ;  /* 0x000000184f057812 */ /* 0x000fc600078efcff */
[----:B------:R-:W-:-:S04]  /*0430*/  IMAD.HI.U32 R2, R2, R9, RZ ;  /* 0x0000000902027227 */ /* 0x000fc800078e00ff */
[----:B------:R-:W-:-:S05]  /*0440*/  IMAD R0, R2, R0, R9 ;  /* 0x0000000002007224 */ /* 0x000fca00078e0209 */
[----:B------:R-:W-:-:S13]  /*0450*/  ISETP.GT.U32.AND P1, PT, R7, R0, PT ;  /* 0x000000000700720c */ /* 0x000fda0003f24070 */
[----:B------:R-:W-:Y:S02]  /*0460*/  @!P1 IMAD.IADD R0, R0, 0x1, -R7 ;  /* 0x0000000100009824 */ /* 0x000fe400078e0a07 */
[----:B------:R-:W-:Y:S01]  /*0470*/  @!P1 VIADD R2, R2, 0x1 ;  /* 0x0000000102029836 */ /* 0x000fe20000000000 */
[----:B------:R-:W-:Y:S02]  /*0480*/  ISETP.NE.AND P1, PT, R11, RZ, PT ;  /* 0x000000ff0b00720c */ /* 0x000fe40003f25270 */
[----:B------:R-:W-:Y:S02]  /*0490*/  ISETP.GE.U32.AND P0, PT, R0, R7, PT ;  /* 0x000000070000720c */ /* 0x000fe40003f06070 */
[----:B------:R-:W-:Y:S02]  /*04a0*/  LOP3.LUT R0, R4, R11, RZ, 0x3c, !PT ;  /* 0x0000000b04007212 */ /* 0x000fe400078e3cff */
[----:B------:R-:W-:Y:S02]  /*04b0*/  LOP3.LUT R7, R66, 0x60, RZ, 0xc0, !PT ;  /* 0x0000006042077812 */ /* 0x000fe400078ec0ff */
[----:B------:R-:W-:-:S07]  /*04c0*/  ISETP.GE.AND P2, PT, R0, RZ, PT ;  /* 0x000000ff0000720c */ /* 0x000fce0003f46270 */
[----:B------:R-:W-:Y:S01]  /*04d0*/  @P0 VIADD R2, R2, 0x1 ;  /* 0x0000000102020836 */ /* 0x000fe20000000000 */
[----:B------:R-:W-:-:S03]  /*04e0*/  ISETP.GT.AND P0, PT, R75, 0x1f, PT ;  /* 0x0000001f4b00780c */ /* 0x000fc60003f04270 */
[----:B------:R-:W-:Y:S01]  /*04f0*/  IMAD.MOV.U32 R6, RZ, RZ, R2 ;  /* 0x000000ffff067224 */ /* 0x000fe200078e0002 */
[----:B------:R-:W-:-:S03]  /*0500*/  LOP3.LUT R2, R66, 0x1f, RZ, 0xc0, !PT ;  /* 0x0000001f42027812 */ /* 0x000fc600078ec0ff */
[----:B------:R-:W-:Y:S01]  /*0510*/  @!P2 IMAD.MOV R6, RZ, RZ, -R6 ;  /* 0x000000ffff06a224 */ /* 0x000fe200078e0a06 */
[----:B------:R-:W-:-:S05]  /*0520*/  @!P1 LOP3.LUT R6, RZ, R11, RZ, 0x33, !PT ;  /* 0x0000000bff069212 */ /* 0x000fca00078e33ff */
[----:B------:R-:W-:Y:S02]  /*0530*/  IMAD.MOV R0, RZ, RZ, -R6 ;  /* 0x000000ffff007224 */ /* 0x000fe400078e0a06 */
[----:B------:R-:W-:Y:S02]  /*0540*/  IMAD.SHL.U32 R6, R6, 0x40, RZ ;  /* 0x0000004006067824 */ /* 0x000fe400078e00ff */
[----:B------:R-:W-:Y:S01]  /*0550*/  IMAD R0, R11, R0, R4 ;  /* 0x000000000b007224 */ /* 0x000fe200078e0204 */
[----:B------:R-:W-:-:S03]  /*0560*/  LOP3.LUT R4, R79, 0x10, RZ, 0xfc, !PT ;  /* 0x000000104f047812 */ /* 0x000fc600078efcff */
[----:B------:R-:W-:-:S04]  /*0570*/  IMAD.IADD R0, R8, 0x1, R0 ;  /* 0x0000000108007824 */ /* 0x000fc800078e0200 */
[----:B------:R-:W-:Y:S01]  /*0580*/  IMAD R0, R0, 0x10, R3 ;  /* 0x0000001000007824 */ /* 0x000fe200078e0203 */
[----:B------:R-:W-:Y:S01]  /*0590*/  LOP3.LUT R3, R79, 0x8, RZ, 0xfc, !PT ;  /* 0x000000084f037812 */ /* 0x000fe200078efcff */
[----:B------:R-:W-:Y:S06]  /*05a0*/  @P0 BRA `(.L_x_0) ;  /* 0x0000000000200947 */ /* 0x000fec0003800000 */
[C---:B------:R-:W-:Y:S01]  /*05b0*/  IMAD.SHL.U32 R7, R66.reuse, 0x20, RZ ;  /* 0x0000002042077824 */ /* 0x040fe200078e00ff */
[----:B------:R-:W-:Y:S01]  /*05c0*/  CS2R R24, SRZ ;  /* 0x0000000000187805 */ /* 0x000fe2000001ff00 */
[----:B------:R-:W-:Y:S01]  /*05d0*/  IMAD.SHL.U32 R8, R66, 0x2, RZ ;  /* 0x0000000242087824 */ /* 0x000fe200078e00ff */
[----:B------:R-:W-:Y:S02]  /*05e0*/  CS2R R26, SRZ ;  /* 0x00000000001a7805 */ /* 0x000fe4000001ff00 */
[----:B------:R-:W-:Y:S02]  /*05f0*/  CS2R R28, SRZ ;  /* 0x00000000001c7805 */ /* 0x000fe4000001ff00 */
[----:B------:R-:W-:Y:S02]  /*0600*/  CS2R R30, SRZ ;  /* 0x00000000001e7805 */ /* 0x000fe4000001ff00 */
[----:B------:R-:W-:Y:S01]  /*0610*/  LOP3.LUT R9, R7, 0x60, RZ, 0xc0, !PT ;  /* 0x0000006007097812 */ /* 0x000fe200078ec0ff */
[----:B------:R-:W-:Y:S06]  /*0620*/  BRA `(.L_x_1) ;  /* 0x00000020004c7947 */ /* 0x000fec0003800000 */
.L_x_0:
[----:B------:R-:W-:Y:S01]  /*0630*/  IABS R19, R14 ;  /* 0x0000000e00137213 */ /* 0x000fe20000000000 */
[----:B------:R-:W-:Y:S01]  /*0640*/  IMAD.SHL.U32 R46, R66, 0x40, RZ ;  /* 0x00000040422e7824 */ /* 0x000fe200078e00ff */
[----:B------:R-:W-:Y:S01]  /*0650*/  IABS R13, R15 ;  /* 0x0000000f000d7213 */ /* 0x000fe20000000000 */
[----:B------:R-:W0:Y:S01]  /*0660*/  LDC R74, c[0x0][0x238] ;  /* 0x00008e00ff4a7b82 */ /* 0x000e220000000800 */
[----:B------:R-:W1:Y:S01]  /*0670*/  I2F.RP R16, R19 ;  /* 0x0000001300107306 */ /* 0x000e620000209400 */
[----:B------:R-:W-:Y:S01]  /*0680*/  ISETP.GE.AND P6, PT, R0, RZ, PT ;  /* 0x000000ff0000720c */ /* 0x000fe20003fc6270 */
[----:B------:R-:W-:Y:S01]  /*0690*/  ULDC UR8, c[0x0][0x240] ;  /* 0x0000900000087ab9 */ /* 0x000fe20000000800 */
[----:B------:R-:W-:Y:S01]  /*06a0*/  LOP3.LUT R48, R46, 0x400, RZ, 0xc0, !PT ;  /* 0x000004002e307812 */ /* 0x000fe200078ec0ff */
[----:B------:R-:W-:Y:S01]  /*06b0*/  ULDC UR9, c[0x0][0x234] ;  /* 0x00008d0000097ab9 */ /* 0x000fe20000000800 */
[----:B------:R-:W-:Y:S01]  /*06c0*/  ULDC.64 UR12, c[0x0][0x218] ;  /* 0x00008600000c7ab9 */ /* 0x000fe20000000a00 */
[----:B------:R-:W-:-:S02]  /*06d0*/  ULDC.64 UR10, c[0x0][0x210] ;  /* 0x00008400000a7ab9 */ /* 0x000fc40000000a00 */
[----:B------:R-:W2:Y:S08]  /*06e0*/  I2F.RP R12, R13 ;  /* 0x0000000d000c7306 */ /* 0x000eb00000209400 */
[----:B-1----:R-:W1:Y:S01]  /*06f0*/  MUFU.RCP R16, R16 ;  /* 0x0000001000107308 */ /* 0x002e620000001000 */
[----:B0-----:R-:W-:-:S07]  /*0700*/  IMAD.SHL.U32 R70, R74, 0x20, RZ ;  /* 0x000000204a467824 */ /* 0x001fce00078e00ff */
[----:B--2---:R-:W0:Y:S01]  /*0710*/  MUFU.RCP R12, R12 ;  /* 0x0000000c000c7308 */ /* 0x004e220000001000 */
[-C--:B------:R-:W-:Y:S02]  /*0720*/  IMAD R71, R79, R74.reuse, RZ ;  /* 0x0000004a4f477224 */ /* 0x080fe400078e02ff */
[-C--:B------:R-:W-:Y:S02]  /*0730*/  IMAD R72, R5, R74.reuse, RZ ;  /* 0x0000004a05487224 */ /* 0x080fe400078e02ff */
[-C--:B------:R-:W-:Y:S02]  /*0740*/  IMAD R73, R4, R74.reuse, RZ ;  /* 0x0000004a04497224 */ /* 0x080fe400078e02ff */
[----:B------:R-:W-:Y:S02]  /*0750*/  IMAD R74, R3, R74, RZ ;  /* 0x0000004a034a7224 */ /* 0x000fe400078e02ff */
[----:B-1----:R-:W-:-:S06]  /*0760*/  VIADD R9, R16, 0xffffffe ;  /* 0x0ffffffe10097836 */ /* 0x002fcc0000000000 */
[----:B------:R-:W1:Y:S01]  /*0770*/  F2I.FTZ.U32.TRUNC.NTZ R9, R9 ;  /* 0x0000000900097305 */ /* 0x000e62000021f000 */
[----:B0-----:R-:W-:Y:S01]  /*0780*/  VIADD R10, R12, 0xffffffe ;  /* 0x0ffffffe0c0a7836 */ /* 0x001fe20000000000 */
[----:B------:R-:W-:-:S06]  /*0790*/  IABS R12, R0 ;  /* 0x00000000000c7213 */ /* 0x000fcc0000000000 */
[----:B------:R0:W2:Y:S01]  /*07a0*/  F2I.FTZ.U32.TRUNC.NTZ R11, R10 ;  /* 0x0000000a000b7305 */ /* 0x0000a2000021f000 */
[----:B-1----:R-:W-:Y:S02]  /*07b0*/  IMAD.MOV R8, RZ, RZ, -R9 ;  /* 0x000000ffff087224 */ /* 0x002fe400078e0a09 */
[----:B0-----:R-:W-:Y:S02]  /*07c0*/  IMAD.MOV.U32 R10, RZ, RZ, RZ ;  /* 0x000000ffff0a7224 */ /* 0x001fe400078e00ff */
[----:B------:R-:W-:Y:S02]  /*07d0*/  IMAD R17, R8, R19, RZ ;  /* 0x0000001308117224 */ /* 0x000fe400078e02ff */
[----:B------:R-:W-:Y:S02]  /*07e0*/  IMAD.MOV.U32 R8, RZ, RZ, RZ ;  /* 0x000000ffff087224 */ /* 0x000fe400078e00ff */
[----:B--2---:R-:W-:Y:S02]  /*07f0*/  IMAD.MOV R18, RZ, RZ, -R11 ;  /* 0x000000ffff127224 */ /* 0x004fe400078e0a0b */
[----:B------:R-:W-:Y:S01]  /*0800*/  IMAD.HI.U32 R16, R9, R17, R8 ;  /* 0x0000001109107227 */ /* 0x000fe200078e0008 */
[----:B------:R-:W-:-:S03]  /*0810*/  LEA.HI R8, R7, R6, RZ, 0x1b ;  /* 0x0000000607087211 */ /* 0x000fc600078fd8ff */
[----:B------:R-:W-:Y:S01]  /*0820*/  IMAD R9, R18, R13, RZ ;  /* 0x0000000d12097224 */ /* 0x000fe200078e02ff */
[----:B------:R-:W-:Y:S01]  /*0830*/  IABS R44, R8 ;  /* 0x00000008002c7213 */ /* 0x000fe20000000000 */
[----:B------:R-:W-:-:S04]  /*0840*/  IMAD.HI.U32 R16, R16, R12, RZ ;  /* 0x0000000c10107227 */ /* 0x000fc800078e00ff */
[----:B------:R-:W-:Y:S02]  /*0850*/  IMAD.MOV R16, RZ, RZ, -R16 ;  /* 0x000000ffff107224 */ /* 0x000fe400078e0a10 */
[C---:B------:R-:W-:Y:S02]  /*0860*/  VIADD R20, R8.reuse, 0x3c ;  /* 0x0000003c08147836 */ /* 0x040fe40000000000 */
[----:B------:R-:W-:Y:S02]  /*0870*/  IMAD R16, R19, R16, R12 ;  /* 0x0000001013107224 */ /* 0x000fe400078e020c */
[----:B------:R-:W-:Y:S01]  /*0880*/  IMAD.HI.U32 R9, R11, R9, R10 ;  /* 0x000000090b097227 */ /* 0x000fe200078e000a */
[----:B------:R-:W-:Y:S02]  /*0890*/  IABS R17, R20 ;  /* 0x0000001400117213 */ /* 0x000fe40000000000 */
[----:B------:R-:W-:Y:S01]  /*08a0*/  ISETP.GT.U32.AND P0, PT, R19, R16, PT ;  /* 0x000000101300720c */ /* 0x000fe20003f04070 */
[----:B------:R-:W-:Y:S01]  /*08b0*/  VIADD R23, R8, 0x28 ;  /* 0x0000002808177836 */ /* 0x000fe20000000000 */
[----:B------:R-:W-:Y:S01]  /*08c0*/  SHF.R.S32.HI R10, RZ, 0x1f, R75 ;  /* 0x0000001fff0a7819 */ /* 0x000fe2000001144b */
[----:B------:R-:W-:Y:S01]  /*08d0*/  IMAD.MOV.U32 R12, RZ, RZ, R17 ;  /* 0x000000ffff0c7224 */ /* 0x000fe200078e0011 */
[----:B------:R-:W-:Y:S01]  /*08e0*/  ISETP.GE.AND P3, PT, R20, RZ, PT ;  /* 0x000000ff1400720c */ /* 0x000fe20003f66270 */
[----:B------:R-:W-:Y:S01]  /*08f0*/  VIADD R25, R8, 0x24 ;  /* 0x0000002408197836 */ /* 0x000fe20000000000 */
[----:B------:R-:W-:Y:S01]  /*0900*/  LEA.HI R75, R10, R75, RZ, 0x5 ;  /* 0x0000004b0a4b7211 */ /* 0x000fe200078f28ff */
[----:B------:R-:W-:Y:S01]  /*0910*/  IMAD.HI.U32 R11, R9, R12, RZ ;  /* 0x0000000c090b7227 */ /* 0x000fe200078e00ff */
[----:B------:R-:W-:-:S02]  /*0920*/  IABS R24, R23 ;  /* 0x0000001700187213 */ /* 0x000fc40000000000 */
[----:B------:R-:W-:Y:S01]  /*0930*/  IABS R26, R25 ;  /* 0x00000019001a7213 */ /* 0x000fe20000000000 */
[----:B------:R-:W-:Y:S01]  /*0940*/  IMAD.MOV R17, RZ, RZ, -R11 ;  /* 0x000000ffff117224 */ /* 0x000fe200078e0a0b */
[----:B------:R-:W-:Y:S01]  /*0950*/  SHF.R.S32.HI R75, RZ, 0x5, R75 ;  /* 0x00000005ff4b7819 */ /* 0x000fe2000001144b */
[----:B------:R-:W-:Y:S02]  /*0960*/  @!P0 IMAD.IADD R16, R16, 0x1, -R19 ;  /* 0x0000000110108824 */ /* 0x000fe400078e0a13 */
[----:B------:R-:W-:Y:S02]  /*0970*/  IMAD R10, R13, R17, R12 ;  /* 0x000000110d0a7224 */ /* 0x000fe400078e020c */
[C---:B------:R-:W-:Y:S01]  /*0980*/  VIADD R11, R8.reuse, 0x38 ;  /* 0x00000038080b7836 */ /* 0x040fe20000000000 */
[----:B------:R-:W-:Y:S01]  /*0990*/  ISETP.GT.U32.AND P4, PT, R19, R16, PT ;  /* 0x000000101300720c */ /* 0x000fe20003f84070 */
[C---:B------:R-:W-:Y:S01]  /*09a0*/  VIADD R12, R8.reuse, 0x34 ;  /* 0x00000034080c7836 */ /* 0x040fe20000000000 */
[----:B------:R-:W-:Y:S01]  /*09b0*/  ISETP.GT.U32.AND P5, PT, R13, R10, PT ;  /* 0x0000000a0d00720c */ /* 0x000fe20003fa4070 */
[C---:B------:R-:W-:Y:S01]  /*09c0*/  VIADD R27, R8.reuse, 0x20 ;  /* 0x00000020081b7836 */ /* 0x040fe20000000000 */
[----:B------:R-:W-:Y:S01]  /*09d0*/  ISETP.GE.AND P0, PT, R11, RZ, PT ;  /* 0x000000ff0b00720c */ /* 0x000fe20003f06270 */
[C---:B------:R-:W-:Y:S01]  /*09e0*/  VIADD R29, R8.reuse, 0x1c ;  /* 0x0000001c081d7836 */ /* 0x040fe20000000000 */
[----:B------:R-:W-:Y:S01]  /*09f0*/  IABS R18, R11 ;  /* 0x0000000b00127213 */ /* 0x000fe20000000000 */
[C---:B------:R-:W-:Y:S01]  /*0a00*/  VIADD R11, R8.reuse, 0x30 ;  /* 0x00000030080b7836 */ /* 0x040fe20000000000 */
[----:B------:R-:W-:Y:S01]  /*0a10*/  IABS R20, R12 ;  /* 0x0000000c00147213 */ /* 0x000fe20000000000 */
[----:B------:R-:W-:Y:S01]  /*0a20*/  VIADD R33, R8, 0x14 ;  /* 0x0000001408217836 */ /* 0x000fe20000000000 */
[----:B------:R-:W-:Y:S01]  /*0a30*/  ISETP.GE.AND P1, PT, R12, RZ, PT ;  /* 0x000000ff0c00720c */ /* 0x000fe20003f26270 */
[----:B------:R-:W-:Y:S01]  /*0a40*/  VIADD R37, R8, 0xc ;  /* 0x0000000c08257836 */ /* 0x000fe20000000000 */
[----:B------:R-:W-:Y:S01]  /*0a50*/  IABS R22, R11 ;  /* 0x0000000b00167213 */ /* 0x000fe20000000000 */
[----:B------:R-:W-:Y:S01]  /*0a60*/  IMAD.HI.U32 R12, R9, R20, RZ ;  /* 0x00000014090c7227 */ /* 0x000fe200078e00ff */
[----:B------:R-:W-:-:S02]  /*0a70*/  ISETP.GE.AND P2, PT, R11, RZ, PT ;  /* 0x000000ff0b00720c */ /* 0x000fc40003f46270 */
[----:B------:R-:W-:Y:S01]  /*0a80*/  IABS R28, R27 ;  /* 0x0000001b001c7213 */ /* 0x000fe20000000000 */
[----:B------:R-:W-:Y:S01]  /*0a90*/  IMAD.HI.U32 R11, R9, R18, RZ ;  /* 0x00000012090b7227 */ /* 0x000fe200078e00ff */
[----:B------:R-:W-:Y:S02]  /*0aa0*/  IABS R30, R29 ;  /* 0x0000001d001e7213 */ /* 0x000fe40000000000 */
[----:B------:R-:W-:Y:S01]  /*0ab0*/  IABS R34, R33 ;  /* 0x0000002100227213 */ /* 0x000fe20000000000 */
[----:B------:R-:W-:Y:S01]  /*0ac0*/  @!P4 IMAD.IADD R16, R16, 0x1, -R19 ;  /* 0x000000011010c824 */ /* 0x000fe200078e0a13 */
[----:B------:R-:W-:Y:S01]  /*0ad0*/  ISETP.NE.AND P4, PT, R14, RZ, PT ;  /* 0x000000ff0e00720c */ /* 0x000fe20003f85270 */
[----:B------:R-:W-:Y:S01]  /*0ae0*/  IMAD.MOV R17, RZ, RZ, -R11 ;  /* 0x000000ffff117224 */ /* 0x000fe200078e0a0b */
[----:B------:R-:W-:Y:S01]  /*0af0*/  IABS R38, R37 ;  /* 0x0000002500267213 */ /* 0x000fe20000000000 */
[----:B------:R-:W-:Y:S02]  /*0b00*/  @!P5 IMAD.IADD R10, R10, 0x1, -R13 ;  /* 0x000000010a0ad824 */ /* 0x000fe400078e0a0d */
[----:B------:R-:W-:-:S02]  /*0b10*/  IMAD.MOV R19, RZ, RZ, -R12 ;  /* 0x000000ffff137224 */ /* 0x000fc400078e0a0c */
[----:B------:R-:W-:Y:S01]  /*0b20*/  IMAD.MOV.U32 R12, RZ, RZ, R16 ;  /* 0x000000ffff0c7224 */ /* 0x000fe200078e0010 */
[C---:B------:R-:W-:Y:S01]  /*0b30*/  ISETP.GT.U32.AND P5, PT, R13.reuse, R10, PT ;  /* 0x0000000a0d00720c */ /* 0x040fe20003fa4070 */
[C---:B------:R-:W-:Y:S02]  /*0b40*/  IMAD R16, R13.reuse, R17, R18 ;  /* 0x000000110d107224 */ /* 0x040fe400078e0212 */
[----:B------:R-:W-:Y:S02]  /*0b50*/  @!P6 IMAD.MOV R12, RZ, RZ, -R12 ;  /* 0x000000ffff0ce224 */ /* 0x000fe400078e0a0c */
[C---:B------:R-:W-:Y:S01]  /*0b60*/  IMAD R18, R13.reuse, R19, R20 ;  /* 0x000000130d127224 */ /* 0x040fe200078e0214 */
[----:B------:R-:W-:Y:S01]  /*0b70*/  ISETP.GT.U32.AND P6, PT, R13, R16, PT ;  /* 0x000000100d00720c */ /* 0x000fe20003fc4070 */
[----:B------:R-:W-:Y:S01]  /*0b80*/  IMAD.HI.U32 R11, R9, R22, RZ ;  /* 0x00000016090b7227 */ /* 0x000fe200078e00ff */
[----:B------:R-:W-:-:S03]  /*0b90*/  @!P4 LOP3.LUT R12, RZ, R14, RZ, 0x33, !PT ;  /* 0x0000000eff0cc212 */ /* 0x000fc600078e33ff */
[----:B------:R-:W-:Y:S02]  /*0ba0*/  IMAD.MOV R11, RZ, RZ, -R11 ;  /* 0x000000ffff0b7224 */ /* 0x000fe400078e0a0b */
[--C-:B------:R-:W-:Y:S01]  /*0bb0*/  @!P5 IMAD.IADD R10, R10, 0x1, -R13.reuse ;  /* 0x000000010a0ad824 */ /* 0x100fe200078e0a0d */
[C---:B------:R-:W-:Y:S01]  /*0bc0*/  ISETP.GT.U32.AND P5, PT, R13.reuse, R18, PT ;  /* 0x000000120d00720c */ /* 0x040fe20003fa4070 */
[----:B------:R-:W-:Y:S02]  /*0bd0*/  IMAD R20, R13, R11, R22 ;  /* 0x0000000b0d147224 */ /* 0x000fe400078e0216 */
[----:B------:R-:W-:Y:S02]  /*0be0*/  VIADD R11, R8, 0x2c ;  /* 0x0000002c080b7836 */ /* 0x000fe40000000000 */
[----:B------:R-:W-:Y:S02]  /*0bf0*/  @!P6 IMAD.IADD R16, R16, 0x1, -R13 ;  /* 0x000000011010e824 */ /* 0x000fe400078e0a0d */
[----:B------:R-:W-:Y:S01]  /*0c00*/  IMAD.HI.U32 R14, R9, R24, RZ ;  /* 0x00000018090e7227 */ /* 0x000fe200078e00ff */
[----:B------:R-:W-:-:S02]  /*0c10*/  IABS R22, R11 ;  /* 0x0000000b00167213 */ /* 0x000fc40000000000 */
[----:B------:R-:W-:Y:S01]  /*0c20*/  ISETP.GT.U32.AND P6, PT, R13, R16, PT ;  /* 0x000000100d00720c */ /* 0x000fe20003fc4070 */
[----:B------:R-:W-:Y:S01]  /*0c30*/  IMAD.MOV R14, RZ, RZ, -R14 ;  /* 0x000000ffff0e7224 */ /* 0x000fe200078e0a0e */
[----:B------:R-:W-:Y:S01]  /*0c40*/  ISETP.GE.AND P4, PT, R11, RZ, PT ;  /* 0x000000ff0b00720c */ /* 0x000fe20003f86270 */
[----:B------:R-:W-:Y:S02]  /*0c50*/  @!P5 IMAD.IADD R18, R18, 0x1, -R13 ;  /* 0x000000011212d824 */ /* 0x000fe400078e0a0d */
[----:B------:R-:W-:-:S03]  /*0c60*/  IMAD.HI.U32 R11, R9, R22, RZ ;  /* 0x00000016090b7227 */ /* 0x000fc600078e00ff */
[C---:B------:R-:W-:Y:S01]  /*0c70*/  ISETP.GT.U32.AND P5, PT, R13.reuse, R18, PT ;  /* 0x000000120d00720c */ /* 0x040fe20003fa4070 */
[----:B------:R-:W-:Y:S02]  /*0c80*/  IMAD.MOV R11, RZ, RZ, -R11 ;  /* 0x000000ffff0b7224 */ /* 0x000fe400078e0a0b */
[C---:B------:R-:W-:Y:S02]  /*0c90*/  IMAD R24, R13.reuse, R14, R24 ;  /* 0x0000000e0d187224 */ /* 0x040fe400078e0218 */
[----:B------:R-:W-:Y:S01]  /*0ca0*/  @!P6 IMAD.IADD R16, R16, 0x1, -R13 ;  /* 0x000000011010e824 */ /* 0x000fe200078e0a0d */
[C---:B------:R-:W-:Y:S01]  /*0cb0*/  ISETP.GT.U32.AND P6, PT, R13.reuse, R20, PT ;  /* 0x000000140d00720c */ /* 0x040fe20003fc4070 */
[----:B------:R-:W-:Y:S02]  /*0cc0*/  IMAD R22, R13, R11, R22 ;  /* 0x0000000b0d167224 */ /* 0x000fe400078e0216 */
[----:B------:R-:W-:-:S04]  /*0cd0*/  IMAD.HI.U32 R17, R9, R26, RZ ;  /* 0x0000001a09117227 */ /* 0x000fc800078e00ff */
[----:B------:R-:W-:Y:S01]  /*0ce0*/  @!P5 IMAD.IADD R18, R18, 0x1, -R13 ;  /* 0x000000011212d824 */ /* 0x000fe200078e0a0d */
[----:B------:R-:W-:Y:S01]  /*0cf0*/  ISETP.GT.U32.AND P5, PT, R13, R22, PT ;  /* 0x000000160d00720c */ /* 0x000fe20003fa4070 */
[----:B------:R-:W-:-:S04]  /*0d00*/  IMAD.HI.U32 R19, R9, R28, RZ ;  /* 0x0000001c09137227 */ /* 0x000fc800078e00ff */
[----:B------:R-:W-:Y:S01]  /*0d10*/  @!P6 IMAD.IADD R20, R20, 0x1, -R13 ;  /* 0x000000011414e824 */ /* 0x000fe200078e0a0d */
[C---:B------:R-:W-:Y:S01]  /*0d20*/  ISETP.GT.U32.AND P6, PT, R13.reuse, R24, PT ;  /* 0x000000180d00720c */ /* 0x040fe20003fc4070 */
[----:B------:R-:W-:Y:S02]  /*0d30*/  IMAD.MOV R17, RZ, RZ, -R17 ;  /* 0x000000ffff117224 */ /* 0x000fe400078e0a11 */
[----:B------:R-:W-:Y:S02]  /*0d40*/  IMAD.MOV R19, RZ, RZ, -R19 ;  /* 0x000000ffff137224 */ /* 0x000fe400078e0a13 */
[C---:B------:R-:W-:Y:S02]  /*0d50*/  IMAD R26, R13.reuse, R17, R26 ;  /* 0x000000110d1a7224 */ /* 0x040fe400078e021a */
[C---:B------:R-:W-:Y:S02]  /*0d60*/  IMAD R28, R13.reuse, R19, R28 ;  /* 0x000000130d1c7224 */ /* 0x040fe400078e021c */
[----:B------:R-:W-:Y:S01]  /*0d70*/  @!P5 IMAD.IADD R22, R22, 0x1, -R13 ;  /* 0x000000011616d824 */ /* 0x000fe200078e0a0d */
[----:B------:R-:W-:Y:S01]  /*0d80*/  ISETP.GT.U32.AND P5, PT, R13, R26, PT ;  /* 0x0000001a0d00720c */ /* 0x000fe20003fa4070 */
[----:B------:R-:W-:-:S04]  /*0d90*/  IMAD.HI.U32 R21, R9, R30, RZ ;  /* 0x0000001e09157227 */ /* 0x000fc800078e00ff */
[----:B------:R-:W-:Y:S01]  /*0da0*/  @!P6 IMAD.IADD R24, R24, 0x1, -R13 ;  /* 0x000000011818e824 */ /* 0x000fe200078e0a0d */
[----:B------:R-:W-:Y:S01]  /*0db0*/  ISETP.GT.U32.AND P6, PT, R13, R28, PT ;  /* 0x0000001c0d00720c */ /* 0x000fe20003fc4070 */
[----:B------:R-:W-:Y:S02]  /*0dc0*/  IMAD.MOV R21, RZ, RZ, -R21 ;  /* 0x000000ffff157224 */ /* 0x000fe400078e0a15 */
[----:B------:R-:W-:-:S04]  /*0dd0*/  IMAD.HI.U32 R14, R9, R34, RZ ;  /* 0x00000022090e7227 */ /* 0x000fc800078e00ff */
[C---:B------:R-:W-:Y:S02]  /*0de0*/  IMAD R30, R13.reuse, R21, R30 ;  /* 0x000000150d1e7224 */ /* 0x040fe400078e021e */
[--C-:B------:R-:W-:Y:S02]  /*0df0*/  @!P5 IMAD.IADD R26, R26, 0x1, -R13.reuse ;  /* 0x000000011a1ad824 */ /* 0x100fe400078e0a0d */
[----:B------:R-:W-:Y:S01]  /*0e00*/  IMAD.MOV R14, RZ, RZ, -R14 ;  /* 0x000000ffff0e7224 */ /* 0x000fe200078e0a0e */
[C---:B------:R-:W-:Y:S01]  /*0e10*/  ISETP.GT.U32.AND P5, PT, R13.reuse, R30, PT ;  /* 0x0000001e0d00720c */ /* 0x040fe20003fa4070 */
[----:B------:R-:W-:Y:S01]  /*0e20*/  @!P6 IMAD.IADD R28, R28, 0x1, -R13 ;  /* 0x000000011c1ce824 */ /* 0x000fe200078e0a0d */
[C---:B------:R-:W-:Y:S01]  /*0e30*/  ISETP.GT.U32.AND P6, PT, R13.reuse, R20, PT ;  /* 0x000000140d00720c */ /* 0x040fe20003fc4070 */
[----:B------:R-:W-:Y:S02]  /*0e40*/  VIADD R31, R8, 0x18 ;  /* 0x00000018081f7836 */ /* 0x000fe40000000000 */
[----:B------:R-:W-:-:S02]  /*0e50*/  IMAD R34, R13, R14, R34 ;  /* 0x0000000e0d227224 */ /* 0x000fc400078e0222 */
[----:B------:R-:W-:Y:S01]  /*0e60*/  IMAD.MOV.U32 R14, RZ, RZ, R10 ;  /* 0x000000ffff0e7224 */ /* 0x000fe200078e000a */
[----:B------:R-:W-:Y:S01]  /*0e70*/  IABS R32, R31 ;  /* 0x0000001f00207213 */ /* 0x000fe20000000000 */
[----:B------:R-:W-:Y:S01]  /*0e80*/  @!P1 IMAD.MOV R18, RZ, RZ, -R18 ;  /* 0x000000ffff129224 */ /* 0x000fe200078e0a12 */
[----:B------:R-:W-:Y:S01]  /*0e90*/  ISETP.GT.U32.AND P1, PT, R13, R28, PT ;  /* 0x0000001c0d00720c */ /* 0x000fe20003f24070 */
[----:B------:R-:W-:-:S04]  /*0ea0*/  IMAD.HI.U32 R19, R9, R38, RZ ;  /* 0x0000002609137227 */ /* 0x000fc800078e00ff */
[--C-:B------:R-:W-:Y:S01]  /*0eb0*/  @!P5 IMAD.IADD R30, R30, 0x1, -R13.reuse ;  /* 0x000000011e1ed824 */ /* 0x100fe200078e0a0d */
[C---:B------:R-:W-:Y:S01]  /*0ec0*/  ISETP.GT.U32.AND P5, PT, R13.reuse, R24, PT ;  /* 0x000000180d00720c */ /* 0x040fe20003fa4070 */
[----:B------:R-:W-:Y:S01]  /*0ed0*/  @!P6 IMAD.IADD R20, R20, 0x1, -R13 ;  /* 0x000000011414e824 */ /* 0x000fe200078e0a0d */
[C---:B------:R-:W-:Y:S01]  /*0ee0*/  ISETP.GT.U32.AND P6, PT, R13.reuse, R22, PT ;  /* 0x000000160d00720c */ /* 0x040fe20003fc4070 */
[----:B------:R-:W-:Y:S01]  /*0ef0*/  @!P3 IMAD.MOV R14, RZ, RZ, -R14 ;  /* 0x000000ffff0eb224 */ /* 0x000fe200078e0a0e */
[----:B------:R-:W-:Y:S01]  /*0f00*/  ISETP.GT.U32.AND P3, PT, R13, R30, PT ;  /* 0x0000001e0d00720c */ /* 0x000fe20003f64070 */
[----:B------:R-:W-:-:S04]  /*0f10*/  IMAD.HI.U32 R11, R9, R32, RZ ;  /* 0x00000020090b7227 */ /* 0x000fc800078e00ff */
[----:B------:R-:W-:Y:S02]  /*0f20*/  IMAD.MOV R19, RZ, RZ, -R19 ;  /* 0x000000ffff137224 */ /* 0x000fe400078e0a13 */
[----:B------:R-:W-:Y:S02]  /*0f30*/  VIADD R35, R8, 0x10 ;  /* 0x0000001008237836 */ /* 0x000fe40000000000 */
[----:B------:R-:W-:Y:S02]  /*0f40*/  IMAD.MOV R11, RZ, RZ, -R11 ;  /* 0x000000ffff0b7224 */ /* 0x000fe400078e0a0b */
[C---:B------:R-:W-:Y:S01]  /*0f50*/  IMAD R38, R13.reuse, R19, R38 ;  /* 0x000000130d267224 */ /* 0x040fe200078e0226 */
[----:B------:R-:W-:Y:S01]  /*0f60*/  IABS R36, R35 ;  /* 0x0000002300247213 */ /* 0x000fe20000000000 */
[C---:B------:R-:W-:Y:S01]  /*0f70*/  IMAD R32, R13.reuse, R11, R32 ;  /* 0x0000000b0d207224 */ /* 0x040fe200078e0220 */
[----:B------:R-:W-:Y:S01]  /*0f80*/  SHF.R.S32.HI R19, RZ, 0x1, R66 ;  /* 0x00000001ff137819 */ /* 0x000fe20000011442 */
[--C-:B------:R-:W-:Y:S01]  /*0f90*/  @!P5 IMAD.IADD R24, R24, 0x1, -R13.reuse ;  /* 0x000000011818d824 */ /* 0x100fe200078e0a0d */
[C---:B------:R-:W-:Y:S01]  /*0fa0*/  ISETP.GT.U32.AND P5, PT, R13.reuse, R34, PT ;  /* 0x000000220d00720c */ /* 0x040fe20003fa4070 */
[--C-:B------:R-:W-:Y:S01]  /*0fb0*/  @!P1 IMAD.IADD R28, R28, 0x1, -R13.reuse ;  /* 0x000000011c1c9824 */ /* 0x100fe200078e0a0d */
[C---:B------:R-:W-:Y:S01]  /*0fc0*/  ISETP.GT.U32.AND P1, PT, R13.reuse, R38, PT ;  /* 0x000000260d00720c */ /* 0x040fe20003f24070 */
[----:B------:R-:W-:Y:S01]  /*0fd0*/  @!P0 IMAD.MOV R16, RZ, RZ, -R16 ;  /* 0x000000ffff108224 */ /* 0x000fe200078e0a10 */
[C---:B------:R-:W-:Y:S01]  /*0fe0*/  ISETP.GT.U32.AND P0, PT, R13.reuse, R26, PT ;  /* 0x0000001a0d00720c */ /* 0x040fe20003f04070 */
[--C-:B------:R-:W-:Y:S01]  /*0ff0*/  @!P6 IMAD.IADD R22, R22, 0x1, -R13.reuse ;  /* 0x000000011616e824 */ /* 0x100fe200078e0a0d */
[----:B------:R-:W-:Y:S01]  /*1000*/  ISETP.GT.U32.AND P6, PT, R13, R32, PT ;  /* 0x000000200d00720c */ /* 0x000fe20003fc4070 */
[----:B------:R-:W-:Y:S01]  /*1010*/  @!P3 IMAD.IADD R30, R30, 0x1, -R13 ;  /* 0x000000011e1eb824 */ /* 0x000fe200078e0a0d */
[----:B------:R-:W-:Y:S01]  /*1020*/  ISETP.GE.AND P3, PT, R23, RZ, PT ;  /* 0x000000ff1700720c */ /* 0x000fe20003f66270 */
[----:B------:R-:W-:-:S04]  /*1030*/  IMAD.HI.U32 R17, R9, R36, RZ ;  /* 0x0000002409117227 */ /* 0x000fc800078e00ff */
[C---:B------:R-:W-:Y:S02]  /*1040*/  VIADD R11, R8.reuse, 0x8 ;  /* 0x00000008080b7836 */ /* 0x040fe40000000000 */
[----:B------:R-:W-:Y:S02]  /*1050*/  IMAD.MOV R17, RZ, RZ, -R17 ;  /* 0x000000ffff117224 */ /* 0x000fe400078e0a11 */
[C---:B------:R-:W-:Y:S01]  /*1060*/  VIADD R10, R8.reuse, 0x4 ;  /* 0x00000004080a7836 */ /* 0x040fe20000000000 */
[----:B------:R-:W-:Y:S01]  /*1070*/  IABS R40, R11 ;  /* 0x0000000b00287213 */ /* 0x000fe20000000000 */
[----:B------:R-:W-:Y:S02]  /*1080*/  IMAD R36, R13, R17, R36 ;  /* 0x000000110d247224 */ /* 0x000fe400078e0224 */
[----:B------:R-:W-:Y:S01]  /*1090*/  @!P2 IMAD.MOV R20, RZ, RZ, -R20 ;  /* 0x000000ffff14a224 */ /* 0x000fe200078e0a14 */
[----:B------:R-:W-:Y:S01]  /*10a0*/  ISETP.GE.AND P2, PT, R8, RZ, PT ;  /* 0x000000ff0800720c */ /* 0x000fe20003f46270 */
[--C-:B------:R-:W-:Y:S01]  /*10b0*/  @!P5 IMAD.IADD R34, R34, 0x1, -R13.reuse ;  /* 0x000000012222d824 */ /* 0x100fe200078e0a0d */
[----:B------:R-:W-:Y:S01]  /*10c0*/  IABS R42, R10 ;  /* 0x0000000a002a7213 */ /* 0x000fe20000000000 */
[----:B------:R-:W-:Y:S01]  /*10d0*/  @!P1 IMAD.IADD R38, R38, 0x1, -R13 ;  /* 0x0000000126269824 */ /* 0x000fe200078e0a0d */
[----:B------:R-:W-:Y:S01]  /*10e0*/  ISETP.GE.AND P1, PT, R29, RZ, PT ;  /* 0x000000ff1d00720c */ /* 0x000fe20003f26270 */
[----:B------:R-:W-:Y:S01]  /*10f0*/  IMAD.HI.U32 R21, R9, R44, RZ ;  /* 0x0000002c09157227 */ /* 0x000fe200078e00ff */
[----:B------:R-:W-:-:S03]  /*1100*/  ISETP.GE.AND P5, PT, R25, RZ, PT ;  /* 0x000000ff1900720c */ /* 0x000fc60003fa6270 */
[----:B------:R-:W-:-:S04]  /*1110*/  IMAD.HI.U32 R8, R9, R40, RZ ;  /* 0x0000002809087227 */ /* 0x000fc800078e00ff */
[--C-:B------:R-:W-:Y:S01]  /*1120*/  @!P0 IMAD.IADD R26, R26, 0x1, -R13.reuse ;  /* 0x000000011a1a8824 */ /* 0x100fe200078e0a0d */
[C---:B------:R-:W-:Y:S01]  /*1130*/  ISETP.GT.U32.AND P0, PT, R13.reuse, R36, PT ;  /* 0x000000240d00720c */ /* 0x040fe20003f04070 */
[----:B------:R-:W-:Y:S02]  /*1140*/  @!P6 IMAD.IADD R32, R32, 0x1, -R13 ;  /* 0x000000012020e824 */ /* 0x000fe400078e0a0d */
[----:B------:R-:W-:Y:S01]  /*1150*/  @!P3 IMAD.MOV R24, RZ, RZ, -R24 ;  /* 0x000000ffff18b224 */ /* 0x000fe200078e0a18 */
[----:B------:R-:W-:Y:S01]  /*1160*/  ISETP.GT.U32.AND P3, PT, R13, R34, PT ;  /* 0x000000220d00720c */ /* 0x000fe20003f64070 */
[----:B------:R-:W-:Y:S02]  /*1170*/  IMAD.MOV R21, RZ, RZ, -R21 ;  /* 0x000000ffff157224 */ /* 0x000fe400078e0a15 */
[----:B------:R-:W-:Y:S02]  /*1180*/  IMAD.MOV R8, RZ, RZ, -R8 ;  /* 0x000000ffff087224 */ /* 0x000fe400078e0a08 */
[----:B------:R-:W-:-:S04]  /*1190*/  IMAD.HI.U32 R9, R9, R42, RZ ;  /* 0x0000002a09097227 */ /* 0x000fc800078e00ff */
[----:B------:R-:W-:Y:S01]  /*11a0*/  @!P4 IMAD.MOV R22, RZ, RZ, -R22 ;  /* 0x000000ffff16c224 */ /* 0x000fe200078e0a16 */
[C---:B------:R-:W-:Y:S01]  /*11b0*/  ISETP.GT.U32.AND P4, PT, R13.reuse, R32, PT ;  /* 0x000000200d00720c */ /* 0x040fe20003f84070 */
[C---:B------:R-:W-:Y:S02]  /*11c0*/  IMAD R44, R13.reuse, R21, R44 ;  /* 0x000000150d2c7224 */ /* 0x040fe400078e022c */
[C---:B------:R-:W-:Y:S01]  /*11d0*/  IMAD R40, R13.reuse, R8, R40 ;  /* 0x000000080d287224 */ /* 0x040fe200078e0228 */
[----:B------:R-:W-:Y:S01]  /*11e0*/  SHF.R.S32.HI R8, RZ, 0x2, R66 ;  /* 0x00000002ff087819 */ /* 0x000fe20000011442 */
[----:B------:R-:W-:Y:S01]  /*11f0*/  IMAD.MOV R9, RZ, RZ, -R9 ;  /* 0x000000ffff097224 */ /* 0x000fe200078e0a09 */
[C---:B------:R-:W-:Y:S01]  /*1200*/  ISETP.GT.U32.AND P6, PT, R13.reuse, R44, PT ;  /* 0x0000002c0d00720c */ /* 0x040fe20003fc4070 */
[----:B------:R-:W-:Y:S01]  /*1210*/  @!P1 IMAD.MOV R30, RZ, RZ, -R30 ;  /* 0x000000ffff1e9224 */ /* 0x000fe200078e0a1e */
[C---:B------:R-:W-:Y:S01]  /*1220*/  ISETP.GT.U32.AND P1, PT, R13.reuse, R40, PT ;  /* 0x000000280d00720c */ /* 0x040fe20003f24070 */
[----:B------:R-:W-:Y:S01]  /*1230*/  IMAD R42, R13, R9, R42 ;  /* 0x000000090d2a7224 */ /* 0x000fe200078e022a */
[----:B------:R-:W-:Y:S01]  /*1240*/  SGXT R8, R8, 0x1 ;  /* 0x000000010808781a */ /* 0x000fe20000000200 */
[--C-:B------:R-:W-:Y:S01]  /*1250*/  @!P0 IMAD.IADD R36, R36, 0x1, -R13.reuse ;  /* 0x0000000124248824 */ /* 0x100fe200078e0a0d */
[----:B------:R-:W-:Y:S01]  /*1260*/  ISETP.GE.AND P0, PT, R27, RZ, PT ;  /* 0x000000ff1b00720c */ /* 0x000fe20003f06270 */
[--C-:B------:R-:W-:Y:S01]  /*1270*/  @!P3 IMAD.IADD R34, R34, 0x1, -R13.reuse ;  /* 0x000000012222b824 */ /* 0x100fe200078e0a0d */
[----:B------:R-:W-:Y:S01]  /*1280*/  ISETP.GT.U32.AND P3, PT, R13, R42, PT ;  /* 0x0000002a0d00720c */ /* 0x000fe20003f64070 */
[--C-:B------:R-:W-:Y:S01]  /*1290*/  @!P4 IMAD.IADD R32, R32, 0x1, -R13.reuse ;  /* 0x000000012020c824 */ /* 0x100fe200078e0a0d */
[----:B------:R-:W-:Y:S01]  /*12a0*/  ISETP.GE.AND P4, PT, R31, RZ, PT ;  /* 0x000000ff1f00720c */ /* 0x000fe20003f86270 */
[----:B------:R-:W-:Y:S01]  /*12b0*/  @!P5 IMAD.MOV R26, RZ, RZ, -R26 ;  /* 0x000000ffff1ad224 */ /* 0x000fe200078e0a1a */
[----:B------:R-:W-:Y:S01]  /*12c0*/  ISETP.GT.U32.AND P5, PT, R13, R36, PT ;  /* 0x000000240d00720c */ /* 0x000fe20003fa4070 */
[--C-:B------:R-:W-:Y:S01]  /*12d0*/  @!P6 IMAD.IADD R44, R44, 0x1, -R13.reuse ;  /* 0x000000012c2ce824 */ /* 0x100fe200078e0a0d */
[----:B------:R-:W-:Y:S01]  /*12e0*/  LOP3.LUT R8, R8, 0x90, RZ, 0xc0, !PT ;  /* 0x0000009008087812 */ /* 0x000fe200078ec0ff */
[--C-:B------:R-:W-:Y:S01]  /*12f0*/  @!P1 IMAD.IADD R40, R40, 0x1, -R13.reuse ;  /* 0x0000000128289824 */ /* 0x100fe200078e0a0d */
[----:B------:R-:W-:Y:S01]  /*1300*/  ISETP.GE.AND P1, PT, R11, RZ, PT ;  /* 0x000000ff0b00720c */ /* 0x000fe20003f26270 */
[----:B------:R-:W-:Y:S01]  /*1310*/  IMAD R65, R12, UR9, RZ ;  /* 0x000000090c417c24 */ /* 0x000fe2000f8e02ff */
[C---:B------:R-:W-:Y:S01]  /*1320*/  ISETP.GT.U32.AND P6, PT, R13.reuse, R44, PT ;  /* 0x0000002c0d00720c */ /* 0x040fe20003fc4070 */
[----:B------:R-:W-:Y:S01]  /*1330*/  @!P0 IMAD.MOV R28, RZ, RZ, -R28 ;  /* 0x000000ffff1c8224 */ /* 0x000fe200078e0a1c */
[C---:B------:R-:W-:Y:S01]  /*1340*/  ISETP.GT.U32.AND P0, PT, R13.reuse, R38, PT ;  /* 0x000000260d00720c */ /* 0x040fe20003f04070 */
[--C-:B------:R-:W-:Y:S01]  /*1350*/  @!P3 IMAD.IADD R42, R42, 0x1, -R13.reuse ;  /* 0x000000012a2ab824 */ /* 0x100fe200078e0a0d */
[C---:B------:R-:W-:Y:S01]  /*1360*/  ISETP.GT.U32.AND P3, PT, R13.reuse, R40, PT ;  /* 0x000000280d00720c */ /* 0x040fe20003f64070 */
[----:B------:R-:W-:Y:S01]  /*1370*/  @!P4 IMAD.MOV R32, RZ, RZ, -R32 ;  /* 0x000000ffff20c224 */ /* 0x000fe200078e0a20 */
[----:B------:R-:W-:Y:S01]  /*1380*/  SHF.R.U32.HI R11, RZ, 0x2, R66 ;  /* 0x00000002ff0b7819 */ /* 0x000fe20000011642 */
[--C-:B------:R-:W-:Y:S01]  /*1390*/  @!P5 IMAD.IADD R36, R36, 0x1, -R13.reuse ;  /* 0x000000012424d824 */ /* 0x100fe200078e0a0d */
[----:B------:R-:W-:Y:S01]  /*13a0*/  ISETP.GT.U32.AND P4, PT, R13, R42, PT ;  /* 0x0000002a0d00720c */ /* 0x000fe20003f84070 */
[----:B------:R-:W-:Y:S01]  /*13b0*/  IMAD R17, R7, 0x8, R8 ;  /* 0x0000000807117824 */ /* 0x000fe200078e0208 */
[----:B------:R-:W-:Y:S01]  /*13c0*/  ISETP.GE.AND P5, PT, R33, RZ, PT ;  /* 0x000000ff2100720c */ /* 0x000fe20003fa6270 */
[----:B------:R-:W-:Y:S01]  /*13d0*/  IMAD.SHL.U32 R7, R66, 0x20, RZ ;  /* 0x0000002042077824 */ /* 0x000fe200078e00ff */
[----:B------:R-:W-:Y:S01]  /*13e0*/  SGXT.U32 R11, R11, 0x3 ;  /* 0x000000030b0b781a */ /* 0x000fe20000000000 */
[--C-:B------:R-:W-:Y:S01]  /*13f0*/  @!P6 IMAD.IADD R44, R44, 0x1, -R13.reuse ;  /* 0x000000012c2ce824 */ /* 0x100fe200078e0a0d */
[----:B------:R-:W-:Y:S01]  /*1400*/  ISETP.GE.AND P6, PT, R37, RZ, PT ;  /* 0x000000ff2500720c */ /* 0x000fe20003fc6270 */
[--C-:B------:R-:W-:Y:S01]  /*1410*/  @!P0 IMAD.IADD R38, R38, 0x1, -R13.reuse ;  /* 0x0000000126268824 */ /* 0x100fe200078e0a0d */
[----:B------:R-:W-:Y:S01]  /*1420*/  ISETP.GE.AND P0, PT, R35, RZ, PT ;  /* 0x000000ff2300720c */ /* 0x000fe20003f06270 */
[--C-:B------:R-:W-:Y:S01]  /*1430*/  @!P3 IMAD.IADD R40, R40, 0x1, -R13.reuse ;  /* 0x000000012828b824 */ /* 0x100fe200078e0a0d */
[----:B------:R-:W-:Y:S01]  /*1440*/  ISETP.GE.AND P3, PT, R10, RZ, PT ;  /* 0x000000ff0a00720c */ /* 0x000fe20003f66270 */
[----:B------:R-:W-:Y:S01]  /*1450*/  IMAD.SHL.U32 R8, R66, 0x2, RZ ;  /* 0x0000000242087824 */ /* 0x000fe200078e00ff */
[----:B------:R-:W-:Y:S01]  /*1460*/  LOP3.LUT R9, R7, 0x60, RZ, 0xc0, !PT ;  /* 0x0000006007097812 */ /* 0x000fe200078ec0ff */
[----:B------:R-:W-:Y:S01]  /*1470*/  @!P4 IMAD.IADD R42, R42, 0x1, -R13 ;  /* 0x000000012a2ac824 */ /* 0x000fe200078e0a0d */
[----:B------:R-:W-:Y:S01]  /*1480*/  ISETP.NE.AND P4, PT, R15, RZ, PT ;  /* 0x000000ff0f00720c */ /* 0x000fe20003f85270 */
[----:B------:R-:W-:Y:S01]  /*1490*/  @!P5 IMAD.MOV R34, RZ, RZ, -R34 ;  /* 0x000000ffff22d224 */ /* 0x000fe200078e0a22 */
[----:B------:R-:W-:Y:S01]  /*14a0*/  LOP3.LUT R15, RZ, R15, RZ, 0x33, !PT ;  /* 0x0000000fff0f7212 */ /* 0x000fe200078e33ff */
[----:B------:R-:W-:Y:S01]  /*14b0*/  @!P1 IMAD.MOV R40, RZ, RZ, -R40 ;  /* 0x000000ffff289224 */ /* 0x000fe200078e0a28 */
[----:B------:R-:W-:Y:S01]  /*14c0*/  LOP3.LUT R46, R11, 0x40, R46, 0xf8, !PT ;  /* 0x000000400b2e7812 */ /* 0x000fe200078ef82e */
[----:B------:R-:W-:Y:S01]  /*14d0*/  @!P6 IMAD.MOV R38, RZ, RZ, -R38 ;  /* 0x000000ffff26e224 */ /* 0x000fe200078e0a26 */
[C---:B------:R-:W-:Y:S01]  /*14e0*/  SEL R14, R15.reuse, R14, !P4 ;  /* 0x0000000e0f0e7207 */ /* 0x040fe20006000000 */
[----:B------:R-:W-:Y:S01]  /*14f0*/  @!P0 IMAD.MOV R36, RZ, RZ, -R36 ;  /* 0x000000ffff248224 */ /* 0x000fe200078e0a24 */
[C---:B------:R-:W-:Y:S01]  /*1500*/  SEL R16, R15.reuse, R16, !P4 ;  /* 0x000000100f107207 */ /* 0x040fe20006000000 */
[----:B------:R-:W-:Y:S01]  /*1510*/  @!P3 IMAD.MOV R42, RZ, RZ, -R42 ;  /* 0x000000ffff2ab224 */ /* 0x000fe200078e0a2a */
[C---:B------:R-:W-:Y:S01]  /*1520*/  SEL R18, R15.reuse, R18, !P4 ;  /* 0x000000120f127207 */ /* 0x040fe20006000000 */
[----:B------:R-:W-:Y:S01]  /*1530*/  @!P2 IMAD.MOV R44, RZ, RZ, -R44 ;  /* 0x000000ffff2ca224 */ /* 0x000fe200078e0a2c */
[C---:B------:R-:W-:Y:S01]  /*1540*/  SEL R20, R15.reuse, R20, !P4 ;  /* 0x000000140f147207 */ /* 0x040fe20006000000 */
[----:B------:R-:W-:Y:S01]  /*1550*/  IMAD R14, R14, UR8, RZ ;  /* 0x000000080e0e7c24 */ /* 0x000fe2000f8e02ff */
        /* <DEDUP_REMOVED lines=10> */
[----:B------:R-:W-:Y:S01]  /*1600*/  SEL R32, R15, R32, !P4 ;  /* 0x000000200f207207 */ /* 0x000fe20006000000 */
[----:B------:R-:W-:Y:S01]  /*1610*/  IMAD R26, R26, UR8, RZ ;  /* 0x000000081a1a7c24 */ /* 0x000fe2000f8e02ff */
[----:B------:R-:W-:Y:S01]  /*1620*/  SGXT R11, R19, 0x1 ;  /* 0x00000001130b781a */ /* 0x000fe20000000200 */
[----:B------:R-:W-:Y:S01]  /*1630*/  IMAD R28, R28, UR8, RZ ;  /* 0x000000081c1c7c24 */ /* 0x000fe2000f8e02ff */
[----:B------:R-:W-:Y:S01]  /*1640*/  IADD3 R48, R48, UR4, R9 ;  /* 0x0000000430307c10 */ /* 0x000fe2000fffe009 */
[----:B------:R-:W-:Y:S01]  /*1650*/  IMAD R30, R30, UR8, RZ ;  /* 0x000000081e1e7c24 */ /* 0x000fe2000f8e02ff */
[----:B------:R-:W-:Y:S01]  /*1660*/  LOP3.LUT R17, R17, 0x10, R8, 0x78, !PT ;  /* 0x0000001011117812 */ /* 0x000fe200078e7808 */
[----:B------:R-:W-:Y:S01]  /*1670*/  IMAD R32, R32, UR8, RZ ;  /* 0x0000000820207c24 */ /* 0x000fe2000f8e02ff */
[C---:B------:R-:W-:Y:S01]  /*1680*/  SEL R34, R15.reuse, R34, !P4 ;  /* 0x000000220f227207 */ /* 0x040fe20006000000 */
[----:B------:R-:W-:Y:S01]  /*1690*/  ULDC UR9, c[0x0][0x23c] ;  /* 0x00008f0000097ab9 */ /* 0x000fe20000000800 */
[C---:B------:R-:W-:Y:S01]  /*16a0*/  SEL R36, R15.reuse, R36, !P4 ;  /* 0x000000240f247207 */ /* 0x040fe20006000000 */
[----:B------:R-:W-:Y:S01]  /*16b0*/  IMAD R67, R2, UR9, RZ ;  /* 0x0000000902437c24 */ /* 0x000fe2000f8e02ff */
[C---:B------:R-:W-:Y:S01]  /*16c0*/  SEL R38, R15.reuse, R38, !P4 ;  /* 0x000000260f267207 */ /* 0x040fe20006000000 */
[----:B------:R-:W-:Y:S01]  /*16d0*/  IMAD R34, R34, UR8, RZ ;  /* 0x0000000822227c24 */ /* 0x000fe2000f8e02ff */
[----:B------:R-:W-:-:S02]  /*16e0*/  SEL R40, R15, R40, !P4 ;  /* 0x000000280f287207 */ /* 0x000fc40006000000 */
[C---:B------:R-:W-:Y:S02]  /*16f0*/  SEL R42, R15.reuse, R42, !P4 ;  /* 0x0000002a0f2a7207 */ /* 0x040fe40006000000 */
[----:B------:R-:W-:Y:S01]  /*1700*/  SEL R15, R15, R44, !P4 ;  /* 0x0000002c0f0f7207 */ /* 0x000fe20006000000 */
[----:B------:R-:W-:Y:S01]  /*1710*/  IMAD R44, R36, UR8, RZ ;  /* 0x00000008242c7c24 */ /* 0x000fe2000f8e02ff */
[----:B------:R-:W-:Y:S01]  /*1720*/  SHF.R.S32.HI R19, RZ, 0x1f, R14 ;  /* 0x0000001fff137819 */ /* 0x000fe2000001140e */
[----:B------:R-:W-:Y:S01]  /*1730*/  IMAD R50, R42, UR8, RZ ;  /* 0x000000082a327c24 */ /* 0x000fe2000f8e02ff */
[----:B------:R-:W-:Y:S01]  /*1740*/  IADD3 R12, P3, R14, UR12, RZ ;  /* 0x0000000c0e0c7c10 */ /* 0x000fe2000ff7e0ff */
[----:B------:R-:W-:Y:S01]  /*1750*/  IMAD R54, R15, UR8, RZ ;  /* 0x000000080f367c24 */ /* 0x000fe2000f8e02ff */
[----:B------:R-:W-:Y:S02]  /*1760*/  SHF.R.S32.HI R37, RZ, 0x1f, R16 ;  /* 0x0000001fff257819 */ /* 0x000fe40000011410 */
[----:B------:R-:W-:-:S02]  /*1770*/  IADD3 R13, P2, R16, UR12, RZ ;  /* 0x0000000c100d7c10 */ /* 0x000fc4000ff5e0ff */
[----:B------:R-:W-:Y:S02]  /*1780*/  SHF.R.S32.HI R39, RZ, 0x1f, R18 ;  /* 0x0000001fff277819 */ /* 0x000fe40000011412 */
[----:B------:R-:W-:Y:S02]  /*1790*/  IADD3 R14, P1, R18, UR12, RZ ;  /* 0x0000000c120e7c10 */ /* 0x000fe4000ff3e0ff */
[----:B------:R-:W-:Y:S01]  /*17a0*/  LOP3.LUT R10, R46, 0x88, R11, 0xf8, !PT ;  /* 0x000000882e0a7812 */ /* 0x000fe200078ef80b */
[----:B------:R-:W-:Y:S01]  /*17b0*/  IMAD.IADD R11, R17, 0x1, R48 ;  /* 0x00000001110b7824 */ /* 0x000fe200078e0230 */
[----:B------:R-:W-:Y:S01]  /*17c0*/  IADD3.X R19, R19, UR13, RZ, P3, !PT ;  /* 0x0000000d13137c10 */ /* 0x000fe20009ffe4ff */
[----:B------:R-:W-:Y:S01]  /*17d0*/  IMAD R46, R38, UR8, RZ ;  /* 0x00000008262e7c24 */ /* 0x000fe2000f8e02ff */
[----:B------:R-:W-:Y:S01]  /*17e0*/  IADD3.X R37, R37, UR13, RZ, P2, !PT ;  /* 0x0000000d25257c10 */ /* 0x000fe200097fe4ff */
[----:B------:R-:W-:Y:S01]  /*17f0*/  IMAD R48, R40, UR8, RZ ;  /* 0x0000000828307c24 */ /* 0x000fe2000f8e02ff */
[----:B------:R-:W-:Y:S01]  /*1800*/  IADD3.X R39, R39, UR13, RZ, P1, !PT ;  /* 0x0000000d27277c10 */ /* 0x000fe20008ffe4ff */
[----:B------:R-:W-:Y:S01]  /*1810*/  USHF.L.U32 UR8, UR9, 0x5, URZ ;  /* 0x0000000509087899 */ /* 0x000fe2000800063f */
[----:B------:R-:W-:-:S02]  /*1820*/  SHF.R.S32.HI R41, RZ, 0x1f, R20 ;  /* 0x0000001fff297819 */ /* 0x000fc40000011414 */
[----:B------:R-:W-:Y:S01]  /*1830*/  IADD3 R15, P0, R20, UR12, RZ ;  /* 0x0000000c140f7c10 */ /* 0x000fe2000ff1e0ff */
[----:B------:R-:W-:Y:S01]  /*1840*/  USHF.R.S32.HI UR9, URZ, 0x1f, UR8 ;  /* 0x0000001f3f097899 */ /* 0x000fe20008011408 */
[----:B------:R-:W-:Y:S02]  /*1850*/  SHF.R.S32.HI R43, RZ, 0x1f, R22 ;  /* 0x0000001fff2b7819 */ /* 0x000fe40000011416 */
[----:B------:R-:W-:Y:S02]  /*1860*/  IADD3 R16, P4, R22, UR12, RZ ;  /* 0x0000000c16107c10 */ /* 0x000fe4000ff9e0ff */
[----:B------:R-:W-:Y:S02]  /*1870*/  SHF.R.S32.HI R45, RZ, 0x1f, R24 ;  /* 0x0000001fff2d7819 */ /* 0x000fe40000011418 */
[----:B------:R-:W-:Y:S02]  /*1880*/  IADD3 R17, P6, R24, UR12, RZ ;  /* 0x0000000c18117c10 */ /* 0x000fe4000ffde0ff */
[----:B------:R-:W-:-:S02]  /*1890*/  CS2R R24, SRZ ;  /* 0x0000000000187805 */ /* 0x000fc4000001ff00 */
[----:B------:R-:W-:Y:S02]  /*18a0*/  SHF.R.S32.HI R47, RZ, 0x1f, R26 ;  /* 0x0000001fff2f7819 */ /* 0x000fe4000001141a */
[----:B------:R-:W-:Y:S02]  /*18b0*/  IADD3 R18, P5, R26, UR12, RZ ;  /* 0x0000000c1a127c10 */ /* 0x000fe4000ffbe0ff */
[----:B------:R-:W-:Y:S02]  /*18c0*/  CS2R R26, SRZ ;  /* 0x00000000001a7805 */ /* 0x000fe4000001ff00 */
        /* <DEDUP_REMOVED lines=8> */
[----:B------:R-:W-:-:S02]  /*1950*/  IADD3.X R41, R41, UR13, RZ, P0, !PT ;  /* 0x0000000d29297c10 */ /* 0x000fc400087fe4ff */
[----:B------:R-:W-:Y:S02]  /*1960*/  SHF.R.S32.HI R60, RZ, 0x1f, R44 ;  /* 0x0000001fff3c7819 */ /* 0x000fe4000001142c */
[----:B------:R-:W-:Y:S02]  /*1970*/  IADD3.X R43, R43, UR13, RZ, P4, !PT ;  /* 0x0000000d2b2b7c10 */ /* 0x000fe4000a7fe4ff */
[----:B------:R-:W-:Y:S02]  /*1980*/  SHF.R.S32.HI R61, RZ, 0x1f, R46 ;  /* 0x0000001fff3d7819 */ /* 0x000fe4000001142e */
[----:B------:R-:W-:Y:S02]  /*1990*/  IADD3.X R45, R45, UR13, RZ, P6, !PT ;  /* 0x0000000d2d2d7c10 */ /* 0x000fe4000b7fe4ff */
[----:B------:R-:W-:Y:S02]  /*19a0*/  SHF.R.S32.HI R62, RZ, 0x1f, R48 ;  /* 0x0000001fff3e7819 */ /* 0x000fe40000011430 */
[----:B------:R-:W-:-:S02]  /*19b0*/  IADD3.X R47, R47, UR13, RZ, P5, !PT ;  /* 0x0000000d2f2f7c10 */ /* 0x000fc4000affe4ff */
[----:B------:R-:W-:Y:S02]  /*19c0*/  SHF.R.S32.HI R63, RZ, 0x1f, R50 ;  /* 0x0000001fff3f7819 */ /* 0x000fe40000011432 */
[----:B------:R-:W-:Y:S02]  /*19d0*/  IADD3.X R49, R49, UR13, RZ, P3, !PT ;  /* 0x0000000d31317c10 */ /* 0x000fe40009ffe4ff */
[----:B------:R-:W-:Y:S02]  /*19e0*/  SHF.R.S32.HI R64, RZ, 0x1f, R54 ;  /* 0x0000001fff407819 */ /* 0x000fe40000011436 */
[----:B------:R-:W-:Y:S02]  /*19f0*/  IADD3.X R51, R51, UR13, RZ, P2, !PT ;  /* 0x0000000d33337c10 */ /* 0x000fe400097fe4ff */
[----:B------:R-:W-:Y:S02]  /*1a00*/  IADD3.X R55, R55, UR13, RZ, P1, !PT ;  /* 0x0000000d37377c10 */ /* 0x000fe40008ffe4ff */
[----:B------:R-:W-:-:S02]  /*1a10*/  SHF.R.S32.HI R59, RZ, 0x1f, R34 ;  /* 0x0000001fff3b7819 */ /* 0x000fc40000011422 */
[----:B------:R-:W-:Y:S02]  /*1a20*/  IADD3 R42, P0, R34, UR12, RZ ;  /* 0x0000000c222a7c10 */ /* 0x000fe4000ff1e0ff */
[----:B------:R-:W-:Y:S02]  /*1a30*/  IADD3 R44, P4, R44, UR12, RZ ;  /* 0x0000000c2c2c7c10 */ /* 0x000fe4000ff9e0ff */
[----:B------:R-:W-:Y:S02]  /*1a40*/  IADD3 R46, P6, R46, UR12, RZ ;  /* 0x0000000c2e2e7c10 */ /* 0x000fe4000ffde0ff */
[----:B------:R-:W-:Y:S02]  /*1a50*/  IADD3 R48, P5, R48, UR12, RZ ;  /* 0x0000000c30307c10 */ /* 0x000fe4000ffbe0ff */
[----:B------:R-:W-:Y:S02]  /*1a60*/  IADD3 R50, P3, R50, UR12, RZ ;  /* 0x0000000c32327c10 */ /* 0x000fe4000ff7e0ff */
[----:B------:R-:W-:-:S02]  /*1a70*/  IADD3 R54, P2, R54, UR12, RZ ;  /* 0x0000000c36367c10 */ /* 0x000fc4000ff5e0ff */
[----:B------:R-:W-:Y:S02]  /*1a80*/  IADD3 R58, P1, R65, UR10, RZ ;  /* 0x0000000a413a7c10 */ /* 0x000fe4000ff3e0ff */
[----:B------:R-:W-:Y:S02]  /*1a90*/  LOP3.LUT R66, R66, 0x7f, RZ, 0xc0, !PT ;  /* 0x0000007f42427812 */ /* 0x000fe400078ec0ff */
[----:B------:R-:W-:Y:S02]  /*1aa0*/  IADD3.X R59, R59, UR13, RZ, P0, !PT ;  /* 0x0000000d3b3b7c10 */ /* 0x000fe400087fe4ff */
[----:B------:R-:W-:Y:S02]  /*1ab0*/  IADD3.X R60, R60, UR13, RZ, P4, !PT ;  /* 0x0000000d3c3c7c10 */ /* 0x000fe4000a7fe4ff */
[----:B------:R-:W-:Y:S02]  /*1ac0*/  IADD3.X R61, R61, UR13, RZ, P6, !PT ;  /* 0x0000000d3d3d7c10 */ /* 0x000fe4000b7fe4ff */
[----:B------:R-:W-:-:S02]  /*1ad0*/  IADD3.X R62, R62, UR13, RZ, P5, !PT ;  /* 0x0000000d3e3e7c10 */ /* 0x000fc4000affe4ff */
[----:B------:R-:W-:Y:S02]  /*1ae0*/  IADD3.X R63, R63, UR13, RZ, P3, !PT ;  /* 0x0000000d3f3f7c10 */ /* 0x000fe40009ffe4ff */
[----:B------:R-:W-:Y:S02]  /*1af0*/  IADD3.X R64, R64, UR13, RZ, P2, !PT ;  /* 0x0000000d40407c10 */ /* 0x000fe400097fe4ff */
[----:B------:R-:W-:Y:S02]  /*1b00*/  LEA.HI.X.SX32 R65, R65, UR11, 0x1, P1 ;  /* 0x0000000b41417c11 */ /* 0x000fe400088f0eff */
[C---:B------:R-:W-:Y:S02]  /*1b10*/  LOP3.LUT R68, R66.reuse, 0x8, RZ, 0x3c, !PT ;  /* 0x0000000842447812 */ /* 0x040fe400078e3cff */
[----:B------:R-:W-:Y:S02]  /*1b20*/  LOP3.LUT R69, R66, 0x10, RZ, 0x3c, !PT ;  /* 0x0000001042457812 */ /* 0x000fe400078e3cff */
[----:B------:R-:W-:-:S02]  /*1b30*/  SHF.R.S32.HI R76, RZ, 0x1f, R67 ;  /* 0x0000001fff4c7819 */ /* 0x000fc40000011443 */
[----:B------:R-:W-:-:S07]  /*1b40*/  LOP3.LUT R77, R10, 0x8, RZ, 0x3c, !PT ;  /* 0x000000080a4d7812 */ /* 0x000fce00078e3cff */
.L_x_2:
[----:B------:R-:W-:Y:S02]  /*1b50*/  ISETP.GE.AND P0, PT, R79, UR5, PT ;  /* 0x000000054f007c0c */ /* 0x000fe4000bf06270 */
[C---:B------:R-:W-:Y:S02]  /*1b60*/  IADD3 R20, P1, R71.reuse, R58, RZ ;  /* 0x0000003a47147210 */ /* 0x040fe40007f3e0ff */
[----:B------:R-:W-:Y:S02]  /*1b70*/  PRMT R81, RZ, 0x7610, R81 ;  /* 0x00007610ff517816 */ /* 0x000fe40000000051 */
[----:B------:R-:W-:Y:S02]  /*1b80*/  LEA.HI.X.SX32 R21, R71, R65, 0x1, P1 ;  /* 0x0000004147157211 */ /* 0x000fe400008f0eff */
[----:B------:R-:W-:Y:S02]  /*1b90*/  ISETP.GE.AND P4, PT, R4, UR5, PT ;  /* 0x0000000504007c0c */ /* 0x000fe4000bf86270 */
[----:B------:R-:W-:-:S02]  /*1ba0*/  ISETP.GE.AND P3, PT, R3, UR5, PT ;  /* 0x0000000503007c0c */ /* 0x000fc4000bf66270 */
[----:B------:R-:W-:Y:S01]  /*1bb0*/  ISETP.GE.AND P5, PT, R5, UR5, PT ;  /* 0x0000000505007c0c */ /* 0x000fe2000bfa6270 */
[----:B------:R0:W2:Y:S01]  /*1bc0*/  @!P0 LDG.E.U8 R81, desc[UR6][R20.64] ;  /* 0x0000000614518981 */ /* 0x0000a2000c1e1100 */
[-C--:B------:R-:W-:Y:S02]  /*1bd0*/  IADD3 R32, P1, R73, R58.reuse, RZ ;  /* 0x0000003a49207210 */ /* 0x080fe40007f3e0ff */
[-C--:B------:R-:W-:Y:S02]  /*1be0*/  IADD3 R34, P2, R74, R58.reuse, RZ ;  /* 0x0000003a4a227210 */ /* 0x080fe40007f5e0ff */
[----:B------:R-:W-:Y:S02]  /*1bf0*/  IADD3 R22, P0, R72, R58, RZ ;  /* 0x0000003a48167210 */ /* 0x000fe40007f1e0ff */
[----:B------:R-:W-:Y:S02]  /*1c00*/  PRMT R87, RZ, 0x7610, R87 ;  /* 0x00007610ff577816 */ /* 0x000fe40000000057 */
[----:B------:R-:W-:-:S02]  /*1c10*/  PRMT R85, RZ, 0x7610, R85 ;  /* 0x00007610ff557816 */ /* 0x000fc40000000055 */
[-C--:B------:R-:W-:Y:S02]  /*1c20*/  LEA.HI.X.SX32 R33, R73, R65.reuse, 0x1, P1 ;  /* 0x0000004149217211 */ /* 0x080fe400008f0eff */
[----:B------:R-:W-:Y:S02]  /*1c30*/  PRMT R91, RZ, 0x7610, R91 ;  /* 0x00007610ff5b7816 */ /* 0x000fe4000000005b */
[-C--:B------:R-:W-:Y:S01]  /*1c40*/  LEA.HI.X.SX32 R35, R74, R65.reuse, 0x1, P2 ;  /* 0x000000414a237211 */ /* 0x080fe200010f0eff */
[----:B------:R-:W3:Y:S01]  /*1c50*/  @!P4 LDG.E.U8 R87, desc[UR6][R32.64] ;  /* 0x000000062057c981 */ /* 0x000ee2000c1e1100 */
[----:B------:R-:W-:-:S03]  /*1c60*/  LEA.HI.X.SX32 R23, R72, R65, 0x1, P0 ;  /* 0x0000004148177211 */ /* 0x000fc600000f0eff */
[----:B------:R-:W4:Y:S04]  /*1c70*/  @!P3 LDG.E.U8 R85, desc[UR6][R34.64] ;  /* 0x000000062255b981 */ /* 0x000f28000c1e1100 */
[----:B------:R1:W5:Y:S01]  /*1c80*/  @!P5 LDG.E.U8 R91, desc[UR6][R22.64] ;  /* 0x00000006165bd981 */ /* 0x000362000c1e1100 */
[----:B------:R-:W-:Y:S01]  /*1c90*/  BAR.SYNC.DEFER_BLOCKING 0x0 ;  /* 0x0000000000007b1d */ /* 0x000fe20000010000 */
[C---:B0-----:R-:W-:Y:S02]  /*1ca0*/  IADD3 R20, P1, R67.reuse, R13, RZ ;  /* 0x0000000d43147210 */ /* 0x041fe40007f3e0ff */
[----:B------:R-:W-:Y:S02]  /*1cb0*/  ISETP.GE.AND P0, PT, R2, UR5, PT ;  /* 0x0000000502007c0c */ /* 0x000fe4000bf06270 */
[C---:B------:R-:W-:Y:S01]  /*1cc0*/  IADD3 R56, P2, R67.reuse, R15, RZ ;  /* 0x0000000f43387210 */ /* 0x040fe20007f5e0ff */
[----:B------:R-:W-:Y:S01]  /*1cd0*/  IMAD.X R21, R76, 0x1, R37, P1 ;  /* 0x000000014c157824 */ /* 0x000fe200008e0625 */
[----:B------:R-:W-:-:S02]  /*1ce0*/  IADD3 R52, P1, R67, R14, RZ ;  /* 0x0000000e43347210 */ /* 0x000fc40007f3e0ff */
[C---:B------:R-:W-:Y:S01]  /*1cf0*/  IADD3 R82, P3, R67.reuse, R17, RZ ;  /* 0x0000001143527210 */ /* 0x040fe20007f7e0ff */
[C---:B------:R-:W-:Y:S01]  /*1d00*/  IMAD.X R57, R76.reuse, 0x1, R41, P2 ;  /* 0x000000014c397824 */ /* 0x040fe200010e0629 */
[----:B------:R-:W-:Y:S01]  /*1d10*/  PRMT R93, RZ, 0x7610, R93 ;  /* 0x00007610ff5d7816 */ /* 0x000fe2000000005d */
[C---:B------:R-:W-:Y:S01]  /*1d20*/  IMAD.X R53, R76.reuse, 0x1, R39, P1 ;  /* 0x000000014c357824 */ /* 0x040fe200008e0627 */
[----:B------:R-:W-:Y:S01]  /*1d30*/  PRMT R88, RZ, 0x7610, R88 ;  /* 0x00007610ff587816 */ /* 0x000fe20000000058 */
[----:B------:R-:W-:Y:S01]  /*1d40*/  IMAD.X R83, R76, 0x1, R45, P3 ;  /* 0x000000014c537824 */ /* 0x000fe200018e062d */
[----:B------:R-:W-:Y:S02]  /*1d50*/  PRMT R89, RZ, 0x7610, R89 ;  /* 0x00007610ff597816 */ /* 0x000fe40000000059 */
[----:B-1----:R-:W-:Y:S02]  /*1d60*/  PRMT R23, RZ, 0x7610, R23 ;  /* 0x00007610ff177816 */ /* 0x002fe40000000017 */
[----:B------:R-:W-:-:S02]  /*1d70*/  IADD3 R32, P1, R67, R18, RZ ;  /* 0x0000001243207210 */ /* 0x000fc40007f3e0ff */
[C---:B------:R-:W-:Y:S02]  /*1d80*/  IADD3 R34, P2, R67.reuse, R36, RZ ;  /* 0x0000002443227210 */ /* 0x040fe40007f5e0ff */
[----:B------:R-:W-:Y:S01]  /*1d90*/  IADD3 R80, P3, R67, R40, RZ ;  /* 0x0000002843507210 */ /* 0x000fe20007f7e0ff */
[C---:B------:R-:W-:Y:S01]  /*1da0*/  IMAD.X R33, R76.reuse, 0x1, R47, P1 ;  /* 0x000000014c217824 */ /* 0x040fe200008e062f */
[----:B------:R-:W-:Y:S01]  /*1db0*/  PRMT R86, RZ, 0x7610, R86 ;  /* 0x00007610ff567816 */ /* 0x000fe20000000056 */
[----:B------:R-:W-:Y:S01]  /*1dc0*/  IMAD.X R35, R76, 0x1, R49, P2 ;  /* 0x000000014c237824 */ /* 0x000fe200010e0631 */
[----:B------:R-:W-:Y:S02]  /*1dd0*/  PRMT R90, RZ, 0x7610, R90 ;  /* 0x00007610ff5a7816 */ /* 0x000fe4000000005a */
[----:B------:R-:W-:Y:S02]  /*1de0*/  PRMT R94, RZ, 0x7610, R94 ;  /* 0x00007610ff5e7816 */ /* 0x000fe4000000005e */
[----:B------:R-:W-:-:S02]  /*1df0*/  PRMT R96, RZ, 0x7610, R96 ;  /* 0x00007610ff607816 */ /* 0x000fc40000000060 */
[----:B------:R-:W-:Y:S02]  /*1e00*/  PRMT R95, RZ, 0x7610, R95 ;  /* 0x00007610ff5f7816 */ /* 0x000fe4000000005f */
[----:B------:R-:W-:Y:S02]  /*1e10*/  PRMT R97, RZ, 0x7610, R97 ;  /* 0x00007610ff617816 */ /* 0x000fe40000000061 */
[----:B------:R-:W-:Y:S02]  /*1e20*/  PRMT R98, RZ, 0x7610, R98 ;  /* 0x00007610ff627816 */ /* 0x000fe40000000062 */
[----:B------:R-:W-:Y:S02]  /*1e30*/  PRMT R92, RZ, 0x7610, R92 ;  /* 0x00007610ff5c7816 */ /* 0x000fe4000000005c */
[----:B------:R-:W-:Y:S01]  /*1e40*/  PRMT R22, RZ, 0x7610, R22 ;  /* 0x00007610ff167816 */ /* 0x000fe20000000016 */
[----:B--2---:R0:W-:Y:S04]  /*1e50*/  STS.U8 [R66+UR4], R81 ;  /* 0x0000005142007988 */ /* 0x0041e80008000004 */
[----:B---3--:R-:W-:Y:S04]  /*1e60*/  STS.U8 [R66+UR4+0x100], R87 ;  /* 0x0001005742007988 */ /* 0x008fe80008000004 */
[----:B----4-:R-:W-:Y:S04]  /*1e70*/  STS.U8 [R68+UR4+0x80], R85 ;  /* 0x0000805544007988 */ /* 0x010fe80008000004 */
[----:B-----5:R1:W-:Y:S01]  /*1e80*/  STS.U8 [R68+UR4+0x180], R91 ;  /* 0x0001805b44007988 */ /* 0x0203e20008000004 */
[----:B------:R-:W-:Y:S01]  /*1e90*/  BAR.SYNC.DEFER_BLOCKING 0x0 ;  /* 0x0000000000007b1d */ /* 0x000fe20000010000 */
[----:B0-----:R-:W-:Y:S01]  /*1ea0*/  IMAD.X R81, R76, 0x1, R55, P3 ;  /* 0x000000014c517824 */ /* 0x001fe200018e0637 */
[----:B-1----:R-:W-:-:S04]  /*1eb0*/  PRMT R91, RZ, 0x7610, R91 ;  /* 0x00007610ff5b7816 */ /* 0x002fc8000000005b */
[----:B------:R0:W2:Y:S04]  /*1ec0*/  @!P0 LDG.E.U8 R93, desc[UR6][R20.64] ;  /* 0x00000006145d8981 */ /* 0x0000a8000c1e1100 */
[----:B------:R1:W3:Y:S04]  /*1ed0*/  @!P0 LDG.E.U8 R88, desc[UR6][R52.64] ;  /* 0x0000000634588981 */ /* 0x0002e8000c1e1100 */
[----:B------:R4:W5:Y:S01]  /*1ee0*/  @!P0 LDG.E.U8 R89, desc[UR6][R56.64] ;  /* 0x0000000638598981 */ /* 0x000962000c1e1100 */
[----:B0-----:R-:W-:-:S03]  /*1ef0*/  PRMT R21, RZ, 0x7610, R21 ;  /* 0x00007610ff157816 */ /* 0x001fc60000000015 */
[----:B------:R0:W3:Y:S01]  /*1f00*/  @!P0 LDG.E.U8 R23, desc[UR6][R82.64] ;  /* 0x0000000652178981 */ /* 0x0000e2000c1e1100 */
[----:B-1----:R-:W-:-:S03]  /*1f10*/  IADD3 R52, P1, R67, R42, RZ ;  /* 0x0000002a43347210 */ /* 0x002fc60007f3e0ff */
[----:B------:R1:W3:Y:S01]  /*1f20*/  @!P0 LDG.E.U8 R86, desc[UR6][R32.64] ;  /* 0x0000000620568981 */ /* 0x0002e2000c1e1100 */
[----:B----4-:R-:W-:-:S03]  /*1f30*/  IADD3 R56, P2, R67, R44, RZ ;  /* 0x0000002c43387210 */ /* 0x010fc60007f5e0ff */
[----:B------:R4:W3:Y:S01]  /*1f40*/  @!P0 LDG.E.U8 R21, desc[UR6][R34.64] ;  /* 0x0000000622158981 */ /* 0x0008e2000c1e1100 */
[C---:B0-----:R-:W-:Y:S01]  /*1f50*/  IADD3 R82, P3, R67.reuse, R46, RZ ;  /* 0x0000002e43527210 */ /* 0x041fe20007f7e0ff */
[C---:B------:R-:W-:Y:S02]  /*1f60*/  IMAD.X R53, R76.reuse, 0x1, R59, P1 ;  /* 0x000000014c357824 */ /* 0x040fe400008e063b */
[----:B------:R0:W3:Y:S01]  /*1f70*/  @!P0 LDG.E.U8 R91, desc[UR6][R80.64] ;  /* 0x00000006505b8981 */ /* 0x0000e2000c1e1100 */
[C---:B------:R-:W-:Y:S01]  /*1f80*/  IMAD.X R57, R76.reuse, 0x1, R60, P2 ;  /* 0x000000014c397824 */ /* 0x040fe200010e063c */
[C---:B-1----:R-:W-:Y:S01]  /*1f90*/  IADD3 R32, P1, R67.reuse, R48, RZ ;  /* 0x0000003043207210 */ /* 0x042fe20007f3e0ff */
[C---:B------:R-:W-:Y:S01]  /*1fa0*/  IMAD.X R83, R76.reuse, 0x1, R61, P3 ;  /* 0x000000014c537824 */ /* 0x040fe200018e063d */
[----:B------:R1:W3:Y:S01]  /*1fb0*/  @!P0 LDG.E.U8 R90, desc[UR6][R52.64] ;  /* 0x00000006345a8981 */ /* 0x0002e2000c1e1100 */
[C---:B----4-:R-:W-:Y:S02]  /*1fc0*/  IADD3 R34, P2, R67.reuse, R50, RZ ;  /* 0x0000003243227210 */ /* 0x050fe40007f5e0ff */
[C---:B------:R-:W-:Y:S01]  /*1fd0*/  IMAD.X R33, R76.reuse, 0x1, R62, P1 ;  /* 0x000000014c217824 */ /* 0x040fe200008e063e */
[----:B------:R4:W3:Y:S01]  /*1fe0*/  @!P0 LDG.E.U8 R94, desc[UR6][R56.64] ;  /* 0x00000006385e8981 */ /* 0x0008e2000c1e1100 */
[----:B0-----:R-:W-:Y:S01]  /*1ff0*/  IADD3 R80, P3, R67, R54, RZ ;  /* 0x0000003643507210 */ /* 0x001fe20007f7e0ff */
[----:B------:R-:W-:-:S02]  /*2000*/  IMAD.X R35, R76, 0x1, R63, P2 ;  /* 0x000000014c237824 */ /* 0x000fc400010e063f */
[----:B------:R0:W3:Y:S02]  /*2010*/  @!P0 LDG.E.U8 R96, desc[UR6][R82.64] ;  /* 0x0000000652608981 */ /* 0x0000e4000c1e1100 */
[C---:B------:R-:W-:Y:S01]  /*2020*/  IMAD.X R81, R76.reuse, 0x1, R64, P3 ;  /* 0x000000014c517824 */ /* 0x040fe200018e0640 */
[C---:B-1----:R-:W-:Y:S01]  /*2030*/  IADD3 R52, P3, R67.reuse, R38, RZ ;  /* 0x0000002643347210 */ /* 0x042fe20007f7e0ff */
[----:B------:R1:W3:Y:S01]  /*2040*/  @!P0 LDG.E.U8 R95, desc[UR6][R32.64] ;  /* 0x00000006205f8981 */ /* 0x0002e2000c1e1100 */
[C---:B----4-:R-:W-:Y:S02]  /*2050*/  IADD3 R56, P1, R67.reuse, R12, RZ ;  /* 0x0000000c43387210 */ /* 0x050fe40007f3e0ff */
[----:B------:R-:W-:Y:S01]  /*2060*/  PRMT R20, RZ, 0x7610, R20 ;  /* 0x00007610ff147816 */ /* 0x000fe20000000014 */
[----:B------:R4:W3:Y:S01]  /*2070*/  @!P0 LDG.E.U8 R98, desc[UR6][R34.64] ;  /* 0x0000000622628981 */ /* 0x0008e2000c1e1100 */
[----:B0-----:R-:W-:Y:S01]  /*2080*/  IADD3 R82, P2, R67, R16, RZ ;  /* 0x0000001043527210 */ /* 0x001fe20007f5e0ff */
[----:B------:R-:W-:-:S02]  /*2090*/  IMAD.X R53, R76, 0x1, R51, P3 ;  /* 0x000000014c357824 */ /* 0x000fc400018e0633 */
[C---:B------:R-:W-:Y:S01]  /*20a0*/  IMAD.X R57, R76.reuse, 0x1, R19, P1 ;  /* 0x000000014c397824 */ /* 0x040fe200008e0613 */
[----:B------:R0:W3:Y:S01]  /*20b0*/  @!P0 LDG.E.U8 R97, desc[UR6][R80.64] ;  /* 0x0000000650618981 */ /* 0x0000e2000c1e1100 */
[----:B------:R-:W-:-:S03]  /*20c0*/  IMAD.X R83, R76, 0x1, R43, P2 ;  /* 0x000000014c537824 */ /* 0x000fc600010e062b */
[----:B------:R0:W3:Y:S04]  /*20d0*/  @!P0 LDG.E.U8 R20, desc[UR6][R52.64] ;  /* 0x0000000634148981 */ /* 0x0000e8000c1e1100 */
[----:B------:R0:W3:Y:S04]  /*20e0*/  @!P0 LDG.E.U8 R92, desc[UR6][R82.64] ;  /* 0x00000006525c8981 */ /* 0x0000e8000c1e1100 */
[----:B------:R0:W3:Y:S04]  /*20f0*/  @!P0 LDG.E.U8 R22, desc[UR6][R56.64] ;  /* 0x0000000638168981 */ /* 0x0000e8000c1e1100 */
[----:B-1----:R-:W-:Y:S04]  /*2100*/  LDS.U8 R32, [R10+UR4] ;  /* 0x000000040a207984 */ /* 0x002fe80008000000 */
[----:B------:R-:W1:Y:S04]  /*2110*/  LDS.U8 R33, [R10+UR4+0x10] ;  /* 0x000010040a217984 */ /* 0x000e680008000000 */
[----:B------:R-:W-:Y:S04]  /*2120*/  LDS.U8 R87, [R10+UR4+0x20] ;  /* 0x000020040a577984 */ /* 0x000fe80008000000 */
[----:B------:R-:W-:Y:S04]  /*2130*/  LDS.U8 R78, [R10+UR4+0x30] ;  /* 0x000030040a4e7984 */ /* 0x000fe80008000000 */
[----:B----4-:R-:W-:Y:S04]  /*2140*/  LDS.U8 R34, [R10+UR4+0x100] ;  /* 0x000100040a227984 */ /* 0x010fe80008000000 */
[----:B------:R-:W4:Y:S04]  /*2150*/  LDS.U8 R35, [R10+UR4+0x110] ;  /* 0x000110040a237984 */ /* 0x000f280008000000 */
[----:B0-----:R-:W-:Y:S04]  /*2160*/  LDS.U8 R80, [R10+UR4+0x120] ;  /* 0x000120040a507984 */ /* 0x001fe80008000000 */
[----:B------:R-:W-:Y:S04]  /*2170*/  LDS.U8 R81, [R10+UR4+0x130] ;  /* 0x000130040a517984 */ /* 0x000fe80008000000 */
[----:B------:R-:W-:Y:S04]  /*2180*/  LDS.U8 R52, [R77+UR4] ;  /* 0x000000044d347984 */ /* 0x000fe80008000000 */
[----:B------:R-:W0:Y:S04]  /*2190*/  LDS.U8 R53, [R77+UR4+0x10] ;  /* 0x000010044d357984 */ /* 0x000e280008000000 */
[----:B------:R-:W-:Y:S04]  /*21a0*/  LDS.U8 R82, [R77+UR4+0x20] ;  /* 0x000020044d527984 */ /* 0x000fe80008000000 */
[----:B------:R-:W-:Y:S04]  /*21b0*/  LDS.U8 R83, [R77+UR4+0x30] ;  /* 0x000030044d537984 */ /* 0x000fe80008000000 */
[----:B------:R-:W-:Y:S04]  /*21c0*/  LDS.U8 R56, [R77+UR4+0x100] ;  /* 0x000100044d387984 */ /* 0x000fe80008000000 */
[----:B------:R-:W0:Y:S04]  /*21d0*/  LDS.U8 R57, [R77+UR4+0x110] ;  /* 0x000110044d397984 */ /* 0x000e280008000000 */
[----:B------:R-:W-:Y:S04]  /*21e0*/  LDS.U8 R84, [R77+UR4+0x120] ;  /* 0x000120044d547984 */ /* 0x000fe80008000000 */
[----:B------:R-:W-:Y:S01]  /*21f0*/  LDS.U8 R85, [R77+UR4+0x130] ;  /* 0x000130044d557984 */ /* 0x000fe20008000000 */
[----:B------:R-:W-:Y:S01]  /*2200*/  BAR.SYNC.DEFER_BLOCKING 0x0 ;  /* 0x0000000000007b1d */ /* 0x000fe20000010000 */
[----:B-1----:R-:W-:-:S02]  /*2210*/  IMAD R32, R33, 0x100, R32 ;  /* 0x0000010021207824 */ /* 0x002fc400078e0220 */
[----:B----4-:R-:W-:-:S03]  /*2220*/  IMAD R34, R35, 0x100, R34 ;  /* 0x0000010023227824 */ /* 0x010fc600078e0222 */
[----:B------:R-:W-:Y:S01]  /*2230*/  F2FP.F16.E4M3.UNPACK_B R32, R32 ;  /* 0x00000020ff20723e */ /* 0x000fe200020006ff */
[----:B0-----:R-:W-:Y:S01]  /*2240*/  IMAD R33, R53, 0x100, R52 ;  /* 0x0000010035217824 */ /* 0x001fe200078e0234 */
[----:B------:R-:W-:-:S04]  /*2250*/  F2FP.F16.E4M3.UNPACK_B R34, R34 ;  /* 0x00000022ff22723e */ /* 0x000fc800020006ff */
[----:B------:R-:W-:Y:S01]  /*2260*/  F2FP.F16.E4M3.UNPACK_B R33, R33 ;  /* 0x00000021ff21723e */ /* 0x000fe200020006ff */
[----:B------:R-:W-:-:S05]  /*2270*/  IMAD R35, R57, 0x100, R56 ;  /* 0x0000010039237824 */ /* 0x000fca00078e0238 */
[----:B------:R-:W-:Y:S02]  /*2280*/  F2FP.F16.E4M3.UNPACK_B R35, R35 ;  /* 0x00000023ff23723e */ /* 0x000fe400020006ff */
[----:B------:R-:W-:Y:S01]  /*2290*/  IADD3 R15, P4, R15, UR8, RZ ;  /* 0x000000080f0f7c10 */ /* 0x000fe2000ff9e0ff */
[----:B------:R-:W-:-:S03]  /*22a0*/  VIADD R75, R75, 0xffffffff ;  /* 0xffffffff4b4b7836 */ /* 0x000fc60000000000 */
[----:B------:R-:W-:Y:S02]  /*22b0*/  IADD3.X R41, R41, UR9, RZ, P4, !PT ;  /* 0x0000000929297c10 */ /* 0x000fe4000a7fe4ff */
[----:B------:R-:W-:Y:S02]  /*22c0*/  IADD3 R42, P4, R42, UR8, RZ ;  /* 0x000000082a2a7c10 */ /* 0x000fe4000ff9e0ff */
[----:B------:R-:W-:Y:S02]  /*22d0*/  IADD3 R12, P1, R12, UR8, RZ ;  /* 0x000000080c0c7c10 */ /* 0x000fe4000ff3e0ff */
[----:B------:R-:W-:Y:S02]  /*22e0*/  IADD3 R13, P2, R13, UR8, RZ ;  /* 0x000000080d0d7c10 */ /* 0x000fe4000ff5e0ff */
[----:B------:R-:W-:Y:S02]  /*22f0*/  IADD3.X R59, R59, UR9, RZ, P4, !PT ;  /* 0x000000093b3b7c10 */ /* 0x000fe4000a7fe4ff */
[----:B------:R-:W-:-:S02]  /*2300*/  ISETP.NE.U32.AND P4, PT, R75, RZ, PT ;  /* 0x000000ff4b00720c */ /* 0x000fc40003f85070 */
[----:B------:R-:W-:Y:S02]  /*2310*/  IADD3 R14, P3, R14, UR8, RZ ;  /* 0x000000080e0e7c10 */ /* 0x000fe4000ff7e0ff */
[----:B------:R-:W-:Y:S02]  /*2320*/  IADD3.X R19, R19, UR9, RZ, P1, !PT ;  /* 0x0000000913137c10 */ /* 0x000fe40008ffe4ff */
[----:B------:R-:W-:Y:S02]  /*2330*/  IADD3.X R37, R37, UR9, RZ, P2, !PT ;  /* 0x0000000925257c10 */ /* 0x000fe400097fe4ff */
[----:B------:R-:W-:Y:S02]  /*2340*/  IADD3 R16, P5, R16, UR8, RZ ;  /* 0x0000000810107c10 */ /* 0x000fe4000ffbe0ff */
[----:B------:R-:W-:Y:S02]  /*2350*/  IADD3 R17, P6, R17, UR8, RZ ;  /* 0x0000000811117c10 */ /* 0x000fe4000ffde0ff */
[----:B------:R-:W-:-:S02]  /*2360*/  IADD3 R18, P0, R18, UR8, RZ ;  /* 0x0000000812127c10 */ /* 0x000fc4000ff1e0ff */
[----:B------:R-:W-:Y:S02]  /*2370*/  IADD3 R36, P1, R36, UR8, RZ ;  /* 0x0000000824247c10 */ /* 0x000fe4000ff3e0ff */
[----:B------:R-:W-:Y:S02]  /*2380*/  IADD3 R38, P2, R38, UR8, RZ ;  /* 0x0000000826267c10 */ /* 0x000fe4000ff5e0ff */
[----:B------:R-:W-:Y:S02]  /*2390*/  IADD3.X R39, R39, UR9, RZ, P3, !PT ;  /* 0x0000000927277c10 */ /* 0x000fe40009ffe4ff */
[----:B------:R-:W-:Y:S02]  /*23a0*/  IADD3 R40, P3, R40, UR8, RZ ;  /* 0x0000000828287c10 */ /* 0x000fe4000ff7e0ff */
[----:B------:R-:W-:Y:S02]  /*23b0*/  IADD3.X R43, R43, UR9, RZ, P5, !PT ;  /* 0x000000092b2b7c10 */ /* 0x000fe4000affe4ff */
[----:B------:R-:W-:-:S02]  /*23c0*/  IADD3.X R45, R45, UR9, RZ, P6, !PT ;  /* 0x000000092d2d7c10 */ /* 0x000fc4000b7fe4ff */
[----:B------:R-:W-:Y:S02]  /*23d0*/  IADD3.X R47, R47, UR9, RZ, P0, !PT ;  /* 0x000000092f2f7c10 */ /* 0x000fe400087fe4ff */
[----:B------:R-:W-:Y:S01]  /*23e0*/  IADD3.X R49, R49, UR9, RZ, P1, !PT ;  /* 0x0000000931317c10 */ /* 0x000fe20008ffe4ff */
[----:B--2---:R-:W-:Y:S04]  /*23f0*/  STS.U8 [R66+UR4+0x700], R93 ;  /* 0x0007005d42007988 */ /* 0x004fe80008000004 */
[----:B-----5:R-:W-:Y:S04]  /*2400*/  STS.U8 [R66+UR4+0x600], R89 ;  /* 0x0006005942007988 */ /* 0x020fe80008000004 */
[----:B---3--:R-:W-:Y:S04]  /*2410*/  STS.U8 [R66+UR4+0x500], R23 ;  /* 0x0005001742007988 */ /* 0x008fe80008000004 */
[----:B------:R-:W-:Y:S04]  /*2420*/  STS.U8 [R66+UR4+0x400], R21 ;  /* 0x0004001542007988 */ /* 0x000fe80008000004 */
[----:B------:R-:W-:Y:S04]  /*2430*/  STS.U8 [R66+UR4+0x300], R91 ;  /* 0x0003005b42007988 */ /* 0x000fe80008000004 */
[----:B------:R-:W-:Y:S04]  /*2440*/  STS.U8 [R66+UR4+0x200], R94 ;  /* 0x0002005e42007988 */ /* 0x000fe80008000004 */
[----:B------:R-:W-:Y:S04]  /*2450*/  STS.U8 [R66+UR4+0x100], R95 ;  /* 0x0001005f42007988 */ /* 0x000fe80008000004 */
[----:B------:R-:W-:Y:S04]  /*2460*/  STS.U8 [R66+UR4], R97 ;  /* 0x0000006142007988 */ /* 0x000fe80008000004 */
[----:B------:R-:W-:Y:S04]  /*2470*/  STS.U8 [R69+UR4+0x80], R98 ;  /* 0x0000806245007988 */ /* 0x000fe80008000004 */
[----:B------:R-:W-:Y:S04]  /*2480*/  STS.U8 [R69+UR4+0x180], R96 ;  /* 0x0001806045007988 */ /* 0x000fe80008000004 */
[----:B------:R-:W-:Y:S04]  /*2490*/  STS.U8 [R69+UR4+0x280], R90 ;  /* 0x0002805a45007988 */ /* 0x000fe80008000004 */
[----:B------:R-:W-:Y:S04]  /*24a0*/  STS.U8 [R69+UR4+0x380], R20 ;  /* 0x0003801445007988 */ /* 0x000fe80008000004 */
[----:B------:R-:W-:Y:S04]  /*24b0*/  STS.U8 [R69+UR4+0x480], R86 ;  /* 0x0004805645007988 */ /* 0x000fe80008000004 */
[----:B------:R-:W-:Y:S04]  /*24c0*/  STS.U8 [R69+UR4+0x580], R92 ;  /* 0x0005805c45007988 */ /* 0x000fe80008000004 */
[----:B------:R-:W-:Y:S04]  /*24d0*/  STS.U8 [R69+UR4+0x680], R88 ;  /* 0x0006805845007988 */ /* 0x000fe80008000004 */
[----:B------:R-:W-:Y:S01]  /*24e0*/  STS.U8 [R69+UR4+0x780], R22 ;  /* 0x0007801645007988 */ /* 0x000fe20008000004 */
[----:B------:R-:W-:Y:S06]  /*24f0*/  BAR.SYNC.DEFER_BLOCKING 0x0 ;  /* 0x0000000000007b1d */ /* 0x000fec0000010000 */
[----:B------:R-:W0:Y:S01]  /*2500*/  LDSM.16.M88.4 R20, [R11] ;  /* 0x000000000b14783b */ /* 0x000e220000000200 */
[----:B------:R-:W-:-:S02]  /*2510*/  IADD3.X R51, R51, UR9, RZ, P2, !PT ;  /* 0x0000000933337c10 */ /* 0x000fc400097fe4ff */
[----:B------:R-:W-:Y:S02]  /*2520*/  IADD3 R44, P5, R44, UR8, RZ ;  /* 0x000000082c2c7c10 */ /* 0x000fe4000ffbe0ff */
[----:B------:R-:W-:Y:S02]  /*2530*/  IADD3 R46, P6, R46, UR8, RZ ;  /* 0x000000082e2e7c10 */ /* 0x000fe4000ffde0ff */
[----:B------:R-:W-:Y:S02]  /*2540*/  IADD3 R48, P0, R48, UR8, RZ ;  /* 0x0000000830307c10 */ /* 0x000fe4000ff1e0ff */
[----:B------:R-:W-:Y:S02]  /*2550*/  IADD3 R50, P1, R50, UR8, RZ ;  /* 0x0000000832327c10 */ /* 0x000fe4000ff3e0ff */
[----:B------:R-:W-:Y:S02]  /*2560*/  IADD3 R54, P2, R54, UR8, RZ ;  /* 0x0000000836367c10 */ /* 0x000fe4000ff5e0ff */
[----:B0-----:R-:W-:-:S02]  /*2570*/  F2FP.F16.E4M3.UNPACK_B R56, R20 ;  /* 0x00000014ff38723e */ /* 0x001fc400020006ff */
[----:B------:R-:W-:Y:S02]  /*2580*/  F2FP.F16.E4M3.UNPACK_B R57, R21 ;  /* 0x00000015ff39723e */ /* 0x000fe400020006ff */
[----:B------:R-:W-:Y:S02]  /*2590*/  F2FP.F16.E4M3.UNPACK_B R52, R22 ;  /* 0x00000016ff34723e */ /* 0x000fe400020006ff */
[----:B------:R-:W-:-:S03]  /*25a0*/  F2FP.F16.E4M3.UNPACK_B R53, R23 ;  /* 0x00000017ff35723e */ /* 0x000fc600020006ff */
[C---:B------:R-:W-:Y:S06]  /*25b0*/  HMMA.16816.F32 R24, R32.reuse, R56, R24 ;  /* 0x000000382018723c */ /* 0x040fec0000001818 */
[----:B------:R-:W-:Y:S01]  /*25c0*/  HMMA.16816.F32 R28, R32, R52, R28 ;  /* 0x00000034201c723c */ /* 0x000fe2000000181c */
[----:B------:R-:W-:-:S06]  /*25d0*/  F2FP.F16.E4M3.UNPACK_B R20, R20.H1 ;  /* 0x00000014ff14723e */ /* 0x000fcc00030006ff */
[----:B------:R-:W-:Y:S02]  /*25e0*/  IMAD R32, R78, 0x100, R87 ;  /* 0x000001004e207824 */ /* 0x000fe400078e0257 */
[----:B------:R-:W-:Y:S02]  /*25f0*/  IMAD R34, R81, 0x100, R80 ;  /* 0x0000010051227824 */ /* 0x000fe400078e0250 */
[----:B------:R-:W-:Y:S02]  /*2600*/  IMAD R33, R83, 0x100, R82 ;  /* 0x0000010053217824 */ /* 0x000fe400078e0252 */
[----:B------:R-:W-:Y:S01]  /*2610*/  IMAD R35, R85, 0x100, R84 ;  /* 0x0000010055237824 */ /* 0x000fe200078e0254 */
[----:B------:R-:W-:Y:S02]  /*2620*/  F2FP.F16.E4M3.UNPACK_B R32, R32 ;  /* 0x00000020ff20723e */ /* 0x000fe400020006ff */
[----:B------:R-:W-:Y:S02]  /*2630*/  F2FP.F16.E4M3.UNPACK_B R34, R34 ;  /* 0x00000022ff22723e */ /* 0x000fe400020006ff */
[----:B------:R-:W-:-:S02]  /*2640*/  F2FP.F16.E4M3.UNPACK_B R33, R33 ;  /* 0x00000021ff21723e */ /* 0x000fc400020006ff */
[----:B------:R-:W-:Y:S02]  /*2650*/  F2FP.F16.E4M3.UNPACK_B R35, R35 ;  /* 0x00000023ff23723e */ /* 0x000fe400020006ff */
[----:B------:R-:W-:Y:S02]  /*2660*/  F2FP.F16.E4M3.UNPACK_B R21, R21.H1 ;  /* 0x00000015ff15723e */ /* 0x000fe400030006ff */
[----:B------:R-:W-:Y:S02]  /*2670*/  F2FP.F16.E4M3.UNPACK_B R22, R22.H1 ;  /* 0x00000016ff16723e */ /* 0x000fe400030006ff */
[----:B------:R-:W-:Y:S02]  /*2680*/  F2FP.F16.E4M3.UNPACK_B R23, R23.H1 ;  /* 0x00000017ff17723e */ /* 0x000fe400030006ff */
[----:B------:R-:W-:Y:S01]  /*2690*/  IADD3.X R55, R55, UR9, RZ, P3, !PT ;  /* 0x0000000937377c10 */ /* 0x000fe20009ffe4ff */
[----:B------:R-:W-:Y:S01]  /*26a0*/  HMMA.16816.F32 R24, R32, R20, R24 ;  /* 0x000000142018723c */ /* 0x000fe20000001818 */
[----:B------:R-:W-:Y:S01]  /*26b0*/  IADD3 R58, P3, R70, R58, RZ ;  /* 0x0000003a463a7210 */ /* 0x000fe20007f7e0ff */
[----:B------:R-:W-:Y:S01]  /*26c0*/  UIADD3 UR5, UR5, -0x20, URZ ;  /* 0xffffffe005057890 */ /* 0x000fe2000fffe03f */
[----:B------:R-:W-:-:S02]  /*26d0*/  IADD3.X R60, R60, UR9, RZ, P5, !PT ;  /* 0x000000093c3c7c10 */ /* 0x000fc4000affe4ff */
[----:B------:R-:W-:Y:S01]  /*26e0*/  IADD3.X R61, R61, UR9, RZ, P6, !PT ;  /* 0x000000093d3d7c10 */ /* 0x000fe2000b7fe4ff */
[----:B------:R-:W-:Y:S01]  /*26f0*/  HMMA.16816.F32 R28, R32, R22, R28 ;  /* 0x00000016201c723c */ /* 0x000fe2000000181c */
[----:B------:R-:W-:Y:S02]  /*2700*/  IADD3.X R62, R62, UR9, RZ, P0, !PT ;  /* 0x000000093e3e7c10 */ /* 0x000fe400087fe4ff */
[----:B------:R-:W-:Y:S02]  /*2710*/  IADD3.X R63, R63, UR9, RZ, P1, !PT ;  /* 0x000000093f3f7c10 */ /* 0x000fe40008ffe4ff */
[----:B------:R-:W-:Y:S02]  /*2720*/  IADD3.X R64, R64, UR9, RZ, P2, !PT ;  /* 0x0000000940407c10 */ /* 0x000fe400097fe4ff */
[----:B------:R-:W-:Y:S01]  /*2730*/  LEA.HI.X.SX32 R65, R70, R65, 0x1, P3 ;  /* 0x0000004146417211 */ /* 0x000fe200018f0eff */
[----:B------:R-:W-:-:S01]  /*2740*/  NOP ;  /* 0x0000000000007918 */ /* 0x000fc20000000000 */
[----:B------:R-:W-:-:S15]  /*2750*/  @P4 BRA `(.L_x_2) ;  /* 0xfffffff000fc4947 */ /* 0x000fde000383ffff */
.L_x_1:
[----:B------:R-:W0:Y:S01]  /*2760*/  S2R R10, SR_TID.X ;  /* 0x00000000000a7919 */ /* 0x000e220000002100 */
[----:B------:R-:W1:Y:S01]  /*2770*/  S2UR UR5, SR_CgaCtaId ;  /* 0x00000000000579c3 */ /* 0x000e620000008800 */
[----:B------:R-:W-:Y:S01]  /*2780*/  LOP3.LUT R8, R8, 0x80, RZ, 0xc0, !PT ;  /* 0x0000008008087812 */ /* 0x000fe200078ec0ff */
[----:B------:R-:W-:-:S06]  /*2790*/  UMOV UR4, 0x400 ;  /* 0x0000040000047882 */ /* 0x000fcc0000000000 */
[----:B------:R-:W-:Y:S01]  /*27a0*/  BAR.SYNC.DEFER_BLOCKING 0x0 ;  /* 0x0000000000007b1d */ /* 0x000fe20000010000 */
[----:B------:R-:W-:Y:S02]  /*27b0*/  LOP3.LUT R7, R7, 0x300, RZ, 0xc0, !PT ;  /* 0x0000030007077812 */ /* 0x000fe400078ec0ff */
[----:B------:R-:W-:Y:S02]  /*27c0*/  F2FP.SATFINITE.E4M3.F32.PACK_AB_MERGE_C R26, R27, R26, RZ ;  /* 0x0000001a1b1a723e */ /* 0x000fe400048070ff */
[----:B------:R-:W-:Y:S01]  /*27d0*/  F2FP.SATFINITE.E4M3.F32.PACK_AB_MERGE_C R31, R31, R30, RZ ;  /* 0x0000001e1f1f723e */ /* 0x000fe200048070ff */
[----:B------:R-:W-:Y:S01]  /*27e0*/  IMAD R7, R2, 0x4, R7 ;  /* 0x0000000402077824 */ /* 0x000fe200078e0207 */
[----:B------:R-:W-:Y:S01]  /*27f0*/  F2FP.SATFINITE.E4M3.F32.PACK_AB_MERGE_C R24, R25, R24, RZ ;  /* 0x000000181918723e */ /* 0x000fe200048070ff */
[----:B------:R-:W2:Y:S01]  /*2800*/  LDC R17, c[0x0][0x248] ;  /* 0x00009200ff117b82 */ /* 0x000ea20000000800 */
[----:B------:R-:W-:Y:S01]  /*2810*/  F2FP.SATFINITE.E4M3.F32.PACK_AB_MERGE_C R29, R29, R28, RZ ;  /* 0x0000001c1d1d723e */ /* 0x000fe200048070ff */
[----:B------:R-:W-:Y:S01]  /*2820*/  ULDC.64 UR10, c[0x0][0x228] ;  /* 0x00008a00000a7ab9 */ /* 0x000fe20000000a00 */
[----:B------:R-:W-:Y:S01]  /*2830*/  LOP3.LUT R3, R26, 0xffff, RZ, 0xc0, !PT ;  /* 0x0000ffff1a037812 */ /* 0x000fe200078ec0ff */
[----:B------:R-:W-:Y:S01]  /*2840*/  ULDC.64 UR8, c[0x0][0x220] ;  /* 0x0000880000087ab9 */ /* 0x000fe20000000a00 */
[----:B------:R-:W-:-:S02]  /*2850*/  LOP3.LUT R4, R31, 0xffff, RZ, 0xc0, !PT ;  /* 0x0000ffff1f047812 */ /* 0x000fc400078ec0ff */
[----:B------:R-:W-:Y:S02]  /*2860*/  LOP3.LUT R2, R24, 0xffff, RZ, 0xc0, !PT ;  /* 0x0000ffff18027812 */ /* 0x000fe400078ec0ff */
[----:B------:R-:W-:Y:S02]  /*2870*/  LOP3.LUT R5, R29, 0xffff, RZ, 0xc0, !PT ;  /* 0x0000ffff1d057812 */ /* 0x000fe400078ec0ff */
[----:B------:R-:W-:Y:S01]  /*2880*/  SHF.R.U32.HI R3, RZ, 0x8, R3 ;  /* 0x00000008ff037819 */ /* 0x000fe20000011603 */
[----:B-1----:R-:W-:Y:S01]  /*2890*/  ULEA UR4, UR5, UR4, 0x18 ;  /* 0x0000000405047291 */ /* 0x002fe2000f8ec03f */
[----:B------:R-:W-:Y:S02]  /*28a0*/  SHF.R.U32.HI R4, RZ, 0x8, R4 ;  /* 0x00000008ff047819 */ /* 0x000fe40000011604 */
[----:B------:R-:W-:Y:S01]  /*28b0*/  SHF.R.U32.HI R2, RZ, 0x8, R2 ;  /* 0x00000008ff027819 */ /* 0x000fe20000011602 */
[----:B------:R-:W-:Y:S01]  /*28c0*/  ULDC UR5, c[0x0][0x244] ;  /* 0x0000910000057ab9 */ /* 0x000fe20000000800 */
[----:B------:R-:W-:-:S02]  /*28d0*/  SHF.R.U32.HI R5, RZ, 0x8, R5 ;  /* 0x00000008ff057819 */ /* 0x000fc40000011605 */
[--C-:B0-----:R-:W-:Y:S02]  /*28e0*/  LOP3.LUT R8, R8, 0x1c, R10.reuse, 0xf8, !PT ;  /* 0x0000001c08087812 */ /* 0x101fe400078ef80a */
[----:B------:R-:W-:Y:S02]  /*28f0*/  SHF.R.U32.HI R15, RZ, 0x4, R10 ;  /* 0x00000004ff0f7819 */ /* 0x000fe4000001160a */
[----:B------:R-:W-:Y:S02]  /*2900*/  PRMT R11, R29, 0x7604, R24 ;  /* 0x000076041d0b7816 */ /* 0x000fe40000000018 */
[----:B------:R-:W-:Y:S02]  /*2910*/  LOP3.LUT R8, R8, 0x2, R15, 0xf8, !PT ;  /* 0x0000000208087812 */ /* 0x000fe400078ef80f */
[----:B------:R-:W-:Y:S02]  /*2920*/  PRMT R12, R4, 0x7604, R3 ;  /* 0x00007604040c7816 */ /* 0x000fe40000000003 */
[----:B------:R-:W-:-:S02]  /*2930*/  LOP3.LUT R8, R8, R9, RZ, 0xfc, !PT ;  /* 0x0000000908087212 */ /* 0x000fc400078efcff */
[----:B------:R-:W-:Y:S02]  /*2940*/  LOP3.LUT R9, R7, 0x60, R10, 0x78, !PT ;  /* 0x0000006007097812 */ /* 0x000fe400078e780a */
[----:B------:R-:W-:Y:S01]  /*2950*/  PRMT R10, R5, 0x7604, R2 ;  /* 0x00007604050a7816 */ /* 0x000fe20000000002 */
[----:B------:R2:W-:Y:S01]  /*2960*/  STS.U16 [R8+UR4], R11 ;  /* 0x0000000b08007988 */ /* 0x0005e20008000404 */
[----:B------:R-:W-:Y:S01]  /*2970*/  LOP3.LUT R3, R8, 0x40, RZ, 0x3c, !PT ;  /* 0x0000004008037812 */ /* 0x000fe200078e3cff */
[----:B------:R-:W-:Y:S01]  /*2980*/  IMAD R2, R0, UR5, RZ ;  /* 0x0000000500027c24 */ /* 0x000fe2000f8e02ff */
[----:B------:R-:W-:Y:S02]  /*2990*/  PRMT R13, R31, 0x7604, R26 ;  /* 0x000076041f0d7816 */ /* 0x000fe4000000001a */
[C---:B------:R-:W-:Y:S01]  /*29a0*/  LOP3.LUT R4, R8.reuse, 0x20, RZ, 0x3c, !PT ;  /* 0x0000002008047812 */ /* 0x040fe200078e3cff */
[----:B------:R-:W-:Y:S01]  /*29b0*/  STS.U16 [R3+UR4+0x200], R10 ;  /* 0x0002000a03007988 */ /* 0x000fe20008000404 */
[----:B------:R-:W-:-:S02]  /*29c0*/  LOP3.LUT R5, R8, 0x60, RZ, 0x3c, !PT ;  /* 0x0000006008057812 */ /* 0x000fc400078e3cff */
[----:B------:R-:W-:Y:S01]  /*29d0*/  ISETP.GE.AND P0, PT, R0, UR10, PT ;  /* 0x0000000a00007c0c */ /* 0x000fe2000bf06270 */
[----:B------:R-:W-:Y:S01]  /*29e0*/  STS.U16 [R4+UR4+0x100], R13 ;  /* 0x0001000d04007988 */ /* 0x000fe20008000404 */
[----:B------:R-:W-:Y:S02]  /*29f0*/  LOP3.LUT R0, R6, R79, RZ, 0xfc, !PT ;  /* 0x0000004f06007212 */ /* 0x000fe400078efcff */
[----:B------:R-:W-:Y:S01]  /*2a00*/  IADD3 R16, P1, R2, UR8, RZ ;  /* 0x0000000802107c10 */ /* 0x000fe2000ff3e0ff */
[----:B------:R0:W-:Y:S01]  /*2a10*/  STS.U16 [R5+UR4+0x300], R12 ;  /* 0x0003000c05007988 */ /* 0x0001e20008000404 */
[----:B------:R-:W-:Y:S01]  /*2a20*/  BAR.SYNC.DEFER_BLOCKING 0x0 ;  /* 0x0000000000007b1d */ /* 0x000fe20000010000 */
[C---:B------:R-:W-:Y:S01]  /*2a30*/  ISETP.LT.AND P3, PT, R0.reuse, UR11, !P0 ;  /* 0x0000000b00007c0c */ /* 0x040fe2000c761270 */
[-C--:B--2---:R-:W-:Y:S01]  /*2a40*/  IMAD R8, R0, R17.reuse, RZ ;  /* 0x0000001100087224 */ /* 0x084fe200078e02ff */
[--C-:B------:R-:W-:Y:S02]  /*2a50*/  LOP3.LUT R0, R6, 0x8, R79.reuse, 0xfe, !PT ;  /* 0x0000000806007812 */ /* 0x100fe400078efe4f */
[----:B------:R-:W-:Y:S01]  /*2a60*/  LEA.HI.X.SX32 R18, R2, UR9, 0x1, P1 ;  /* 0x0000000902127c11 */ /* 0x000fe200088f0eff */
[----:B0-----:R-:W-:Y:S01]  /*2a70*/  IMAD R12, R17, 0x20, R8 ;  /* 0x00000020110c7824 */ /* 0x001fe200078e0208 */
[----:B------:R-:W-:Y:S01]  /*2a80*/  IADD3 R2, P1, R8, R16, RZ ;  /* 0x0000001008027210 */ /* 0x000fe20007f3e0ff */
[----:B------:R-:W-:Y:S01]  /*2a90*/  IMAD R5, R0, R17, RZ ;  /* 0x0000001100057224 */ /* 0x000fe200078e02ff */
[----:B------:R-:W-:-:S02]  /*2aa0*/  LOP3.LUT R4, R6, 0x30, R79, 0xfe, !PT ;  /* 0x0000003006047812 */ /* 0x000fc400078efe4f */
[----:B------:R-:W-:Y:S02]  /*2ab0*/  ISETP.LT.AND P2, PT, R0, UR11, !P0 ;  /* 0x0000000b00007c0c */ /* 0x000fe4000c741270 */
[----:B------:R-:W-:Y:S02]  /*2ac0*/  LEA.HI.X.SX32 R3, R8, R18, 0x1, P1 ;  /* 0x0000001208037211 */ /* 0x000fe400008f0eff */
[----:B------:R-:W-:Y:S02]  /*2ad0*/  ISETP.LT.AND P1, PT, R4, UR11, !P0 ;  /* 0x0000000b04007c0c */ /* 0x000fe4000c721270 */
[----:B------:R-:W-:Y:S02]  /*2ae0*/  IADD3 R4, P4, R5, R16, RZ ;  /* 0x0000001005047210 */ /* 0x000fe40007f9e0ff */
[C-C-:B------:R-:W-:Y:S02]  /*2af0*/  LOP3.LUT R7, R6.reuse, 0x18, R79.reuse, 0xfe, !PT ;  /* 0x0000001806077812 */ /* 0x140fe400078efe4f */
[----:B------:R-:W-:-:S02]  /*2b00*/  LOP3.LUT R22, R6, 0x28, R79, 0xfe, !PT ;  /* 0x0000002806167812 */ /* 0x000fc400078efe4f */
[C-C-:B------:R-:W-:Y:S01]  /*2b10*/  LOP3.LUT R11, R6.reuse, 0x20, R79.reuse, 0xfe, !PT ;  /* 0x00000020060b7812 */ /* 0x140fe200078efe4f */
[----:B------:R-:W0:Y:S01]  /*2b20*/  LDS R19, [R9+UR4] ;  /* 0x0000000409137984 */ /* 0x000e220008000800 */
[C---:B------:R-:W-:Y:S02]  /*2b30*/  LOP3.LUT R79, R6.reuse, 0x10, R79, 0xfe, !PT ;  /* 0x00000010064f7812 */ /* 0x040fe400078efe4f */
[----:B------:R-:W-:Y:S01]  /*2b40*/  LEA.HI.X.SX32 R5, R5, R18, 0x1, P4 ;  /* 0x0000001205057211 */ /* 0x000fe200020f0eff */
[----:B------:R1:W2:Y:S01]  /*2b50*/  LDS R20, [R9+UR4+0x80] ;  /* 0x0000800409147984 */ /* 0x0002a20008000800 */
[C---:B------:R-:W-:Y:S01]  /*2b60*/  ISETP.LT.AND P5, PT, R79.reuse, UR11, !P0 ;  /* 0x0000000b4f007c0c */ /* 0x040fe2000c7a1270 */
[-C--:B------:R-:W-:Y:S01]  /*2b70*/  IMAD R79, R79, R17.reuse, RZ ;  /* 0x000000114f4f7224 */ /* 0x080fe200078e02ff */
[----:B------:R-:W-:Y:S02]  /*2b80*/  IADD3 R0, R6, 0x38, R15 ;  /* 0x0000003806007810 */ /* 0x000fe40007ffe00f */
[C---:B------:R-:W-:Y:S01]  /*2b90*/  ISETP.LT.AND P4, PT, R7.reuse, UR11, !P0 ;  /* 0x0000000b07007c0c */ /* 0x040fe2000c781270 */
[----:B-1----:R-:W-:-:S02]  /*2ba0*/  IMAD R9, R7, R17, RZ ;  /* 0x0000001107097224 */ /* 0x002fc400078e02ff */
[----:B------:R-:W-:-:S03]  /*2bb0*/  IMAD R15, R0, R17, RZ ;  /* 0x00000011000f7224 */ /* 0x000fc600078e02ff */
[----:B------:R-:W-:-:S04]  /*2bc0*/  IADD3 R8, P6, R9, R16, RZ ;  /* 0x0000001009087210 */ /* 0x000fc80007fde0ff */
[----:B------:R-:W-:Y:S02]  /*2bd0*/  LEA.HI.X.SX32 R9, R9, R18, 0x1, P6 ;  /* 0x0000001209097211 */ /* 0x000fe400030f0eff */
[C---:B0-----:R-:W-:Y:S02]  /*2be0*/  PRMT R13, R19.reuse, 0x7770, RZ ;  /* 0x00007770130d7816 */ /* 0x041fe400000000ff */
[----:B------:R-:W-:Y:S02]  /*2bf0*/  PRMT R21, R19, 0x7772, RZ ;  /* 0x0000777213157816 */ /* 0x000fe400000000ff */
[C---:B--2---:R-:W-:Y:S01]  /*2c00*/  PRMT R23, R20.reuse, 0x7771, RZ ;  /* 0x0000777114177816 */ /* 0x044fe200000000ff */
[----:B------:R0:W-:Y:S01]  /*2c10*/  @P3 STG.E.U8 desc[UR6][R2.64], R13 ;  /* 0x0000000d02003986 */ /* 0x0001e2000c101106 */
[C---:B------:R-:W-:Y:S02]  /*2c20*/  IADD3 R6, P3, R79.reuse, R16, RZ ;  /* 0x000000104f067210 */ /* 0x040fe40007f7e0ff */
[----:B------:R-:W-:Y:S01]  /*2c30*/  PRMT R25, R20, 0x7773, RZ ;  /* 0x0000777314197816 */ /* 0x000fe200000000ff */
[----:B------:R1:W-:Y:S01]  /*2c40*/  @P2 STG.E.U8 desc[UR6][R4.64], R21 ;  /* 0x0000001504002986 */ /* 0x0003e2000c101106 */
[----:B------:R-:W-:-:S02]  /*2c50*/  LEA.HI.X.SX32 R7, R79, R18, 0x1, P3 ;  /* 0x000000124f077211 */ /* 0x000fc400018f0eff */
[----:B------:R-:W-:Y:S01]  /*2c60*/  ISETP.LT.AND P3, PT, R11, UR11, !P0 ;  /* 0x0000000b0b007c0c */ /* 0x000fe2000c761270 */
[----:B0-----:R-:W-:Y:S01]  /*2c70*/  IMAD R13, R17, 0x8, R12 ;  /* 0x00000008110d7824 */ /* 0x001fe200078e020c */
[----:B------:R-:W-:-:S03]  /*2c80*/  IADD3 R2, P2, R12, R16, RZ ;  /* 0x000000100c027210 */ /* 0x000fc60007f5e0ff */
[----:B------:R-:W-:Y:S01]  /*2c90*/  IMAD R14, R17, 0x8, R13 ;  /* 0x00000008110e7824 */ /* 0x000fe200078e020d */
[----:B------:R-:W-:Y:S02]  /*2ca0*/  LEA.HI.X.SX32 R3, R12, R18, 0x1, P2 ;  /* 0x000000120c037211 */ /* 0x000fe400010f0eff */
[CC--:B------:R-:W-:Y:S02]  /*2cb0*/  IADD3 R10, P6, R13.reuse, R16.reuse, RZ ;  /* 0x000000100d0a7210 */ /* 0x0c0fe40007fde0ff */
[C---:B-1----:R-:W-:Y:S02]  /*2cc0*/  IADD3 R4, P2, R14.reuse, R16, RZ ;  /* 0x000000100e047210 */ /* 0x042fe40007f5e0ff */
[-C--:B------:R-:W-:Y:S02]  /*2cd0*/  LEA.HI.X.SX32 R11, R13, R18.reuse, 0x1, P6 ;  /* 0x000000120d0b7211 */ /* 0x080fe400030f0eff */
[----:B------:R-:W-:Y:S02]  /*2ce0*/  LEA.HI.X.SX32 R5, R14, R18, 0x1, P2 ;  /* 0x000000120e057211 */ /* 0x000fe400010f0eff */
[----:B------:R-:W-:-:S02]  /*2cf0*/  ISETP.LT.AND P2, PT, R22, UR11, !P0 ;  /* 0x0000000b16007c0c */ /* 0x000fc4000c741270 */
[C---:B------:R-:W-:Y:S02]  /*2d00*/  IADD3 R12, P6, R15.reuse, R16, RZ ;  /* 0x000000100f0c7210 */ /* 0x040fe40007fde0ff */
[----:B------:R-:W-:Y:S02]  /*2d10*/  ISETP.LT.AND P0, PT, R0, UR11, !P0 ;  /* 0x0000000b00007c0c */ /* 0x000fe4000c701270 */
[C---:B------:R-:W-:Y:S02]  /*2d20*/  PRMT R17, R20.reuse, 0x7770, RZ ;  /* 0x0000777014117816 */ /* 0x040fe400000000ff */
[----:B------:R-:W-:Y:S02]  /*2d30*/  LEA.HI.X.SX32 R13, R15, R18, 0x1, P6 ;  /* 0x000000120f0d7211 */ /* 0x000fe400030f0eff */
[----:B------:R-:W-:Y:S01]  /*2d40*/  PRMT R15, R20, 0x7772, RZ ;  /* 0x00007772140f7816 */ /* 0x000fe200000000ff */
[----:B------:R0:W-:Y:S01]  /*2d50*/  @P5 STG.E.U8 desc[UR6][R6.64], R17 ;  /* 0x0000001106005986 */ /* 0x0001e2000c101106 */
[----:B------:R-:W-:-:S02]  /*2d60*/  PRMT R21, R19, 0x7771, RZ ;  /* 0x0000777113157816 */ /* 0x000fc400000000ff */
[----:B------:R-:W-:Y:S01]  /*2d70*/  PRMT R19, R19, 0x7773, RZ ;  /* 0x0000777313137816 */ /* 0x000fe200000000ff */
[----:B------:R0:W-:Y:S04]  /*2d80*/  @P4 STG.E.U8 desc[UR6][R8.64], R15 ;  /* 0x0000000f08004986 */ /* 0x0001e8000c101106 */
[----:B------:R0:W-:Y:S04]  /*2d90*/  @P3 STG.E.U8 desc[UR6][R2.64], R21 ;  /* 0x0000001502003986 */ /* 0x0001e8000c101106 */
[----:B------:R0:W-:Y:S04]  /*2da0*/  @P2 STG.E.U8 desc[UR6][R10.64], R19 ;  /* 0x000000130a002986 */ /* 0x0001e8000c101106 */
[----:B------:R0:W-:Y:S01]  /*2db0*/  @P1 STG.E.U8 desc[UR6][R4.64], R23 ;  /* 0x0000001704001986 */ /* 0x0001e2000c101106 */
[----:B------:R-:W-:Y:S05]  /*2dc0*/  @!P0 EXIT ;  /* 0x000000000000894d */ /* 0x000fea0003800000 */
[----:B------:R-:W-:Y:S01]  /*2dd0*/  STG.E.U8 desc[UR6][R12.64], R25 ;  /* 0x000000190c007986 */ /* 0x000fe2000c101106 */
[----:B------:R-:W-:Y:S05]  /*2de0*/  EXIT ;  /* 0x000000000000794d */ /* 0x000fea0003800000 */
.L_x_3:
[----:B------:R-:W-:-:S00]  /*2df0*/  BRA `(.L_x_3) ;  /* 0xfffffffc00fc7947 */ /* 0x000fc0000383ffff */
[----:B------:R-:W-:-:S00]  /*2e00*/  NOP ;  /* 0x0000000000007918 */ /* 0x000fc00000000000 */
[----:B------:R-:W-:-:S00]  /*2e10*/  NOP ;  /* 0x0000000000007918 */ /* 0x000fc00000000000 */
[----:B------:R-:W-:-:S00]  /*2e20*/  NOP ;  /* 0x0000000000007918 */ /* 0x000fc00000000000 */
[----:B------:R-:W-:-:S00]  /*2e30*/  NOP ;  /* 0x0000000000007918 */ /* 0x000fc00000000000 */
[----:B------:R-:W-:-:S00]  /*2e40*/  NOP ;  /* 0x0000000000007918 */ /* 0x000fc00000000000 */
[----:B------:R-:W-:-:S00]  /*2e50*/  NOP ;  /* 0x0000000000007918 */ /* 0x000fc00000000000 */
[----:B------:R-:W-:-:S00]  /*2e60*/  NOP ;  /* 0x0000000000007918 */ /* 0x000fc00000000000 */
[----:B------:R-:W-:-:S00]  /*2e70*/  NOP ;  /* 0x0000000000007918 */ /* 0x000fc00000000000 */
.L_x_4:


//--------------------- .nv.shared.matmul_kernel  --------------------------
	.section	.nv.shared.matmul_kernel,"aw",@nobits
	.sectionflags	@""
	.align	16
	.zero		1024


//--------------------- .nv.shared.reserved.0     --------------------------
	.section	.nv.shared.reserved.0,"aw",@nobits
	.weak		__nv_reservedSMEM_offset_0_alias
	.size		__nv_reservedSMEM_offset_0_alias, 0, 0
	.other		__nv_reservedSMEM_offset_0_alias,@"STO_CUDA_RESERVED_SHARED STV_DEFAULT"
__nv_reservedSMEM_offset_0_alias:
	.zero		0


//--------------------- .nv.constant0.matmul_kernel --------------------------
	.section	.nv.constant0.matmul_kernel,"a",@progbits
	.sectionflags	@""
	.align	4
.nv.constant0.matmul_kernel:
	.zero		608


//--------------------- SYMBOLS --------------------------

	.type		.nv.reservedSmem.offset0,@object
	.size		.nv.reservedSmem.offset0,0x4
